//
// Generated by NVIDIA NVVM Compiler
//
// Compiler Build ID: CL-36424714
// Cuda compilation tools, release 13.0, V13.0.88
// Based on NVVM 20.0.0
//

.version 9.0
.target sm_100
.address_size 64

	// .globl	_ZN14implicit_fused14moments_kernelIdEEvPKT_S3_iiS1_PS1_S4_S4_
.extern .shared .align 16 .b8 _ZN14implicit_fused8smem_rawE[];

.visible .entry _ZN14implicit_fused14moments_kernelIdEEvPKT_S3_iiS1_PS1_S4_S4_(
	.param .u64 .ptr .align 1 _ZN14implicit_fused14moments_kernelIdEEvPKT_S3_iiS1_PS1_S4_S4__param_0,
	.param .u64 .ptr .align 1 _ZN14implicit_fused14moments_kernelIdEEvPKT_S3_iiS1_PS1_S4_S4__param_1,
	.param .u32 _ZN14implicit_fused14moments_kernelIdEEvPKT_S3_iiS1_PS1_S4_S4__param_2,
	.param .u32 _ZN14implicit_fused14moments_kernelIdEEvPKT_S3_iiS1_PS1_S4_S4__param_3,
	.param .f64 _ZN14implicit_fused14moments_kernelIdEEvPKT_S3_iiS1_PS1_S4_S4__param_4,
	.param .u64 .ptr .align 1 _ZN14implicit_fused14moments_kernelIdEEvPKT_S3_iiS1_PS1_S4_S4__param_5,
	.param .u64 .ptr .align 1 _ZN14implicit_fused14moments_kernelIdEEvPKT_S3_iiS1_PS1_S4_S4__param_6,
	.param .u64 .ptr .align 1 _ZN14implicit_fused14moments_kernelIdEEvPKT_S3_iiS1_PS1_S4_S4__param_7
)
{
	.reg .pred 	%p<9>;
	.reg .b32 	%r<27>;
	.reg .b64 	%rd<19>;
	.reg .b64 	%fd<42>;

	ld.param.u64 	%rd3, [_ZN14implicit_fused14moments_kernelIdEEvPKT_S3_iiS1_PS1_S4_S4__param_0];
	ld.param.u64 	%rd4, [_ZN14implicit_fused14moments_kernelIdEEvPKT_S3_iiS1_PS1_S4_S4__param_1];
	ld.param.u32 	%r14, [_ZN14implicit_fused14moments_kernelIdEEvPKT_S3_iiS1_PS1_S4_S4__param_2];
	ld.param.u32 	%r13, [_ZN14implicit_fused14moments_kernelIdEEvPKT_S3_iiS1_PS1_S4_S4__param_3];
	ld.param.f64 	%fd10, [_ZN14implicit_fused14moments_kernelIdEEvPKT_S3_iiS1_PS1_S4_S4__param_4];
	ld.param.u64 	%rd5, [_ZN14implicit_fused14moments_kernelIdEEvPKT_S3_iiS1_PS1_S4_S4__param_5];
	ld.param.u64 	%rd6, [_ZN14implicit_fused14moments_kernelIdEEvPKT_S3_iiS1_PS1_S4_S4__param_6];
	ld.param.u64 	%rd7, [_ZN14implicit_fused14moments_kernelIdEEvPKT_S3_iiS1_PS1_S4_S4__param_7];
	mov.u32 	%r1, %ctaid.x;
	setp.ge.s32 	%p1, %r1, %r14;
	@%p1 bra 	$L__BB0_10;
	mov.u32 	%r26, %ntid.x;
	shl.b32 	%r3, %r26, 3;
	mov.u32 	%r4, %tid.x;
	setp.ge.s32 	%p2, %r4, %r13;
	mov.f64 	%fd39, 0d0000000000000000;
	mov.f64 	%fd40, %fd39;
	mov.f64 	%fd41, %fd39;
	@%p2 bra 	$L__BB0_4;
	mul.lo.s32 	%r5, %r13, %r1;
	cvta.to.global.u64 	%rd1, %rd3;
	cvta.to.global.u64 	%rd2, %rd4;
	mov.f64 	%fd41, 0d0000000000000000;
	mov.u32 	%r25, %r4;
	mov.f64 	%fd40, %fd41;
	mov.f64 	%fd39, %fd41;
$L__BB0_3:
	add.s32 	%r15, %r25, %r5;
	mul.wide.s32 	%rd8, %r15, 8;
	add.s64 	%rd9, %rd1, %rd8;
	ld.global.nc.f64 	%fd13, [%rd9];
	mul.wide.s32 	%rd10, %r25, 8;
	add.s64 	%rd11, %rd2, %rd10;
	ld.global.nc.f64 	%fd14, [%rd11];
	add.f64 	%fd39, %fd39, %fd13;
	mul.f64 	%fd15, %fd13, %fd14;
	add.f64 	%fd40, %fd40, %fd15;
	fma.rn.f64 	%fd41, %fd14, %fd15, %fd41;
	add.s32 	%r25, %r25, %r26;
	setp.lt.s32 	%p3, %r25, %r13;
	@%p3 bra 	$L__BB0_3;
$L__BB0_4:
	shl.b32 	%r16, %r4, 3;
	mov.u32 	%r17, _ZN14implicit_fused8smem_rawE;
	add.s32 	%r8, %r17, %r16;
	st.shared.f64 	[%r8], %fd39;
	add.s32 	%r9, %r8, %r3;
	st.shared.f64 	[%r9], %fd40;
	add.s32 	%r10, %r9, %r3;
	st.shared.f64 	[%r10], %fd41;
	bar.sync 	0;
	setp.lt.u32 	%p4, %r26, 2;
	@%p4 bra 	$L__BB0_8;
$L__BB0_5:
	shr.u32 	%r12, %r26, 1;
	setp.ge.u32 	%p5, %r4, %r12;
	@%p5 bra 	$L__BB0_7;
	shl.b32 	%r18, %r12, 3;
	add.s32 	%r19, %r8, %r18;
	ld.shared.f64 	%fd16, [%r19];
	ld.shared.f64 	%fd17, [%r8];
	add.f64 	%fd18, %fd16, %fd17;
	st.shared.f64 	[%r8], %fd18;
	add.s32 	%r20, %r19, %r3;
	ld.shared.f64 	%fd19, [%r20];
	ld.shared.f64 	%fd20, [%r9];
	add.f64 	%fd21, %fd19, %fd20;
	st.shared.f64 	[%r9], %fd21;
	add.s32 	%r21, %r20, %r3;
	ld.shared.f64 	%fd22, [%r21];
	ld.shared.f64 	%fd23, [%r10];
	add.f64 	%fd24, %fd22, %fd23;
	st.shared.f64 	[%r10], %fd24;
$L__BB0_7:
	bar.sync 	0;
	setp.gt.u32 	%p6, %r26, 3;
	mov.u32 	%r26, %r12;
	@%p6 bra 	$L__BB0_5;
$L__BB0_8:
	setp.ne.s32 	%p7, %r4, 0;
	@%p7 bra 	$L__BB0_10;
	add.s32 	%r23, %r17, %r3;
	ld.shared.f64 	%fd25, [_ZN14implicit_fused8smem_rawE];
	mul.f64 	%fd26, %fd10, %fd25;
	ld.shared.f64 	%fd27, [%r23];
	mul.f64 	%fd28, %fd10, %fd27;
	add.s32 	%r24, %r23, %r3;
	ld.shared.f64 	%fd29, [%r24];
	mul.f64 	%fd30, %fd10, %fd29;
	div.rn.f64 	%fd31, %fd28, %fd26;
	div.rn.f64 	%fd32, %fd30, %fd26;
	mul.f64 	%fd33, %fd31, %fd31;
	sub.f64 	%fd34, %fd32, %fd33;
	setp.leu.f64 	%p8, %fd34, 0d0000000000000000;
	selp.f64 	%fd35, 0d01A56E1FC2F8F359, %fd34, %p8;
	cvta.to.global.u64 	%rd12, %rd5;
	mul.wide.u32 	%rd13, %r1, 8;
	add.s64 	%rd14, %rd12, %rd13;
	st.global.f64 	[%rd14], %fd26;
	cvta.to.global.u64 	%rd15, %rd6;
	add.s64 	%rd16, %rd15, %rd13;
	st.global.f64 	[%rd16], %fd31;
	cvta.to.global.u64 	%rd17, %rd7;
	add.s64 	%rd18, %rd17, %rd13;
	st.global.f64 	[%rd18], %fd35;
$L__BB0_10:
	ret;

}
	// .globl	_ZN14implicit_fused25build_system_fused_kernelIdEEvPKT_S3_S3_S3_S3_S3_iiS1_S1_S1_S1_PS1_S4_S4_S4_
.visible .entry _ZN14implicit_fused25build_system_fused_kernelIdEEvPKT_S3_S3_S3_S3_S3_iiS1_S1_S1_S1_PS1_S4_S4_S4_(
	.param .u64 .ptr .align 1 _ZN14implicit_fused25build_system_fused_kernelIdEEvPKT_S3_S3_S3_S3_S3_iiS1_S1_S1_S1_PS1_S4_S4_S4__param_0,
	.param .u64 .ptr .align 1 _ZN14implicit_fused25build_system_fused_kernelIdEEvPKT_S3_S3_S3_S3_S3_iiS1_S1_S1_S1_PS1_S4_S4_S4__param_1,
	.param .u64 .ptr .align 1 _ZN14implicit_fused25build_system_fused_kernelIdEEvPKT_S3_S3_S3_S3_S3_iiS1_S1_S1_S1_PS1_S4_S4_S4__param_2,
	.param .u64 .ptr .align 1 _ZN14implicit_fused25build_system_fused_kernelIdEEvPKT_S3_S3_S3_S3_S3_iiS1_S1_S1_S1_PS1_S4_S4_S4__param_3,
	.param .u64 .ptr .align 1 _ZN14implicit_fused25build_system_fused_kernelIdEEvPKT_S3_S3_S3_S3_S3_iiS1_S1_S1_S1_PS1_S4_S4_S4__param_4,
	.param .u64 .ptr .align 1 _ZN14implicit_fused25build_system_fused_kernelIdEEvPKT_S3_S3_S3_S3_S3_iiS1_S1_S1_S1_PS1_S4_S4_S4__param_5,
	.param .u32 _ZN14implicit_fused25build_system_fused_kernelIdEEvPKT_S3_S3_S3_S3_S3_iiS1_S1_S1_S1_PS1_S4_S4_S4__param_6,
	.param .u32 _ZN14implicit_fused25build_system_fused_kernelIdEEvPKT_S3_S3_S3_S3_S3_iiS1_S1_S1_S1_PS1_S4_S4_S4__param_7,
	.param .f64 _ZN14implicit_fused25build_system_fused_kernelIdEEvPKT_S3_S3_S3_S3_S3_iiS1_S1_S1_S1_PS1_S4_S4_S4__param_8,
	.param .f64 _ZN14implicit_fused25build_system_fused_kernelIdEEvPKT_S3_S3_S3_S3_S3_iiS1_S1_S1_S1_PS1_S4_S4_S4__param_9,
	.param .f64 _ZN14implicit_fused25build_system_fused_kernelIdEEvPKT_S3_S3_S3_S3_S3_iiS1_S1_S1_S1_PS1_S4_S4_S4__param_10,
	.param .f64 _ZN14implicit_fused25build_system_fused_kernelIdEEvPKT_S3_S3_S3_S3_S3_iiS1_S1_S1_S1_PS1_S4_S4_S4__param_11,
	.param .u64 .ptr .align 1 _ZN14implicit_fused25build_system_fused_kernelIdEEvPKT_S3_S3_S3_S3_S3_iiS1_S1_S1_S1_PS1_S4_S4_S4__param_12,
	.param .u64 .ptr .align 1 _ZN14implicit_fused25build_system_fused_kernelIdEEvPKT_S3_S3_S3_S3_S3_iiS1_S1_S1_S1_PS1_S4_S4_S4__param_13,
	.param .u64 .ptr .align 1 _ZN14implicit_fused25build_system_fused_kernelIdEEvPKT_S3_S3_S3_S3_S3_iiS1_S1_S1_S1_PS1_S4_S4_S4__param_14,
	.param .u64 .ptr .align 1 _ZN14implicit_fused25build_system_fused_kernelIdEEvPKT_S3_S3_S3_S3_S3_iiS1_S1_S1_S1_PS1_S4_S4_S4__param_15
)
{
	.reg .pred 	%p<19>;
	.reg .b32 	%r<58>;
	.reg .b32 	%f<7>;
	.reg .b64 	%rd<46>;
	.reg .b64 	%fd<145>;

	ld.param.u64 	%rd8, [_ZN14implicit_fused25build_system_fused_kernelIdEEvPKT_S3_S3_S3_S3_S3_iiS1_S1_S1_S1_PS1_S4_S4_S4__param_2];
	ld.param.u64 	%rd13, [_ZN14implicit_fused25build_system_fused_kernelIdEEvPKT_S3_S3_S3_S3_S3_iiS1_S1_S1_S1_PS1_S4_S4_S4__param_3];
	ld.param.u64 	%rd14, [_ZN14implicit_fused25build_system_fused_kernelIdEEvPKT_S3_S3_S3_S3_S3_iiS1_S1_S1_S1_PS1_S4_S4_S4__param_4];
	ld.param.u64 	%rd15, [_ZN14implicit_fused25build_system_fused_kernelIdEEvPKT_S3_S3_S3_S3_S3_iiS1_S1_S1_S1_PS1_S4_S4_S4__param_5];
	ld.param.u32 	%r16, [_ZN14implicit_fused25build_system_fused_kernelIdEEvPKT_S3_S3_S3_S3_S3_iiS1_S1_S1_S1_PS1_S4_S4_S4__param_6];
	ld.param.u32 	%r17, [_ZN14implicit_fused25build_system_fused_kernelIdEEvPKT_S3_S3_S3_S3_S3_iiS1_S1_S1_S1_PS1_S4_S4_S4__param_7];
	ld.param.f64 	%fd33, [_ZN14implicit_fused25build_system_fused_kernelIdEEvPKT_S3_S3_S3_S3_S3_iiS1_S1_S1_S1_PS1_S4_S4_S4__param_8];
	ld.param.f64 	%fd34, [_ZN14implicit_fused25build_system_fused_kernelIdEEvPKT_S3_S3_S3_S3_S3_iiS1_S1_S1_S1_PS1_S4_S4_S4__param_9];
	ld.param.f64 	%fd36, [_ZN14implicit_fused25build_system_fused_kernelIdEEvPKT_S3_S3_S3_S3_S3_iiS1_S1_S1_S1_PS1_S4_S4_S4__param_11];
	cvta.to.global.u64 	%rd1, %rd15;
	cvta.to.global.u64 	%rd2, %rd14;
	cvta.to.global.u64 	%rd3, %rd13;
	mov.u32 	%r1, %ctaid.x;
	setp.ge.s32 	%p1, %r1, %r17;
	@%p1 bra 	$L__BB1_17;
	cvta.to.global.u64 	%rd16, %rd8;
	add.s32 	%r2, %r16, -2;
	mul.wide.u32 	%rd17, %r1, 8;
	add.s64 	%rd18, %rd16, %rd17;
	ld.global.nc.f64 	%fd1, [%rd18];
	setp.leu.f64 	%p2, %fd1, 0d0000000000000000;
	mov.f64 	%fd140, 0d0000000000000000;
	@%p2 bra 	$L__BB1_3;
	div.rn.f64 	%fd38, %fd33, %fd34;
	mul.f64 	%fd140, %fd38, %fd1;
$L__BB1_3:
	setp.geu.f64 	%p3, %fd1, 0d0000000000000000;
	mov.f64 	%fd141, 0d0000000000000000;
	@%p3 bra 	$L__BB1_5;
	div.rn.f64 	%fd40, %fd33, %fd34;
	neg.f64 	%fd41, %fd1;
	mul.f64 	%fd141, %fd40, %fd41;
$L__BB1_5:
	ld.global.nc.f64 	%fd42, [%rd3];
	ld.global.nc.f64 	%fd43, [%rd2];
	ld.global.nc.f64 	%fd44, [%rd1];
	max.f64 	%fd45, %fd44, 0d01A56E1FC2F8F359;
	rsqrt.approx.f64 	%fd46, %fd45;
	mul.f64 	%fd47, %fd36, %fd42;
	mul.f64 	%fd6, %fd47, %fd46;
	sub.f64 	%fd48, %fd1, %fd43;
	mul.f64 	%fd49, %fd48, %fd48;
	mul.f64 	%fd50, %fd49, 0dBFE0000000000000;
	div.rn.f64 	%fd7, %fd50, %fd45;
	fma.rn.f64 	%fd51, %fd7, 0d3FF71547652B82FE, 0d4338000000000000;
	{
	.reg .b32 %temp; 
	mov.b64 	{%r3, %temp}, %fd51;
	}
	mov.f64 	%fd52, 0dC338000000000000;
	add.rn.f64 	%fd53, %fd51, %fd52;
	fma.rn.f64 	%fd54, %fd53, 0dBFE62E42FEFA39EF, %fd7;
	fma.rn.f64 	%fd55, %fd53, 0dBC7ABC9E3B39803F, %fd54;
	fma.rn.f64 	%fd56, %fd55, 0d3E5ADE1569CE2BDF, 0d3E928AF3FCA213EA;
	fma.rn.f64 	%fd57, %fd56, %fd55, 0d3EC71DEE62401315;
	fma.rn.f64 	%fd58, %fd57, %fd55, 0d3EFA01997C89EB71;
	fma.rn.f64 	%fd59, %fd58, %fd55, 0d3F2A01A014761F65;
	fma.rn.f64 	%fd60, %fd59, %fd55, 0d3F56C16C1852B7AF;
	fma.rn.f64 	%fd61, %fd60, %fd55, 0d3F81111111122322;
	fma.rn.f64 	%fd62, %fd61, %fd55, 0d3FA55555555502A1;
	fma.rn.f64 	%fd63, %fd62, %fd55, 0d3FC5555555555511;
	fma.rn.f64 	%fd64, %fd63, %fd55, 0d3FE000000000000B;
	fma.rn.f64 	%fd65, %fd64, %fd55, 0d3FF0000000000000;
	fma.rn.f64 	%fd66, %fd65, %fd55, 0d3FF0000000000000;
	{
	.reg .b32 %temp; 
	mov.b64 	{%r4, %temp}, %fd66;
	}
	{
	.reg .b32 %temp; 
	mov.b64 	{%temp, %r5}, %fd66;
	}
	shl.b32 	%r18, %r3, 20;
	add.s32 	%r19, %r18, %r5;
	mov.b64 	%fd142, {%r4, %r19};
	{
	.reg .b32 %temp; 
	mov.b64 	{%temp, %r20}, %fd7;
	}
	mov.b32 	%f4, %r20;
	abs.f32 	%f1, %f4;
	setp.lt.f32 	%p4, %f1, 0f4086232B;
	@%p4 bra 	$L__BB1_8;
	setp.lt.f64 	%p5, %fd7, 0d0000000000000000;
	add.f64 	%fd67, %fd7, 0d7FF0000000000000;
	selp.f64 	%fd142, 0d0000000000000000, %fd67, %p5;
	setp.geu.f32 	%p6, %f1, 0f40874800;
	@%p6 bra 	$L__BB1_8;
	shr.u32 	%r21, %r3, 31;
	add.s32 	%r22, %r3, %r21;
	shr.s32 	%r23, %r22, 1;
	shl.b32 	%r24, %r23, 20;
	add.s32 	%r25, %r5, %r24;
	mov.b64 	%fd68, {%r4, %r25};
	sub.s32 	%r26, %r3, %r23;
	shl.b32 	%r27, %r26, 20;
	add.s32 	%r28, %r27, 1072693248;
	mov.b32 	%r29, 0;
	mov.b64 	%fd69, {%r29, %r28};
	mul.f64 	%fd142, %fd69, %fd68;
$L__BB1_8:
	mul.f64 	%fd12, %fd6, %fd142;
	mul.wide.s32 	%rd19, %r16, 8;
	add.s64 	%rd20, %rd3, %rd19;
	ld.global.nc.f64 	%fd70, [%rd20+-8];
	add.s64 	%rd21, %rd2, %rd19;
	ld.global.nc.f64 	%fd71, [%rd21+-8];
	add.s64 	%rd22, %rd1, %rd19;
	ld.global.nc.f64 	%fd72, [%rd22+-8];
	max.f64 	%fd73, %fd72, 0d01A56E1FC2F8F359;
	rsqrt.approx.f64 	%fd74, %fd73;
	mul.f64 	%fd75, %fd36, %fd70;
	mul.f64 	%fd13, %fd75, %fd74;
	sub.f64 	%fd76, %fd1, %fd71;
	mul.f64 	%fd77, %fd76, %fd76;
	mul.f64 	%fd78, %fd77, 0dBFE0000000000000;
	div.rn.f64 	%fd14, %fd78, %fd73;
	fma.rn.f64 	%fd79, %fd14, 0d3FF71547652B82FE, 0d4338000000000000;
	{
	.reg .b32 %temp; 
	mov.b64 	{%r6, %temp}, %fd79;
	}
	mov.f64 	%fd80, 0dC338000000000000;
	add.rn.f64 	%fd81, %fd79, %fd80;
	fma.rn.f64 	%fd82, %fd81, 0dBFE62E42FEFA39EF, %fd14;
	fma.rn.f64 	%fd83, %fd81, 0dBC7ABC9E3B39803F, %fd82;
	fma.rn.f64 	%fd84, %fd83, 0d3E5ADE1569CE2BDF, 0d3E928AF3FCA213EA;
	fma.rn.f64 	%fd85, %fd84, %fd83, 0d3EC71DEE62401315;
	fma.rn.f64 	%fd86, %fd85, %fd83, 0d3EFA01997C89EB71;
	fma.rn.f64 	%fd87, %fd86, %fd83, 0d3F2A01A014761F65;
	fma.rn.f64 	%fd88, %fd87, %fd83, 0d3F56C16C1852B7AF;
	fma.rn.f64 	%fd89, %fd88, %fd83, 0d3F81111111122322;
	fma.rn.f64 	%fd90, %fd89, %fd83, 0d3FA55555555502A1;
	fma.rn.f64 	%fd91, %fd90, %fd83, 0d3FC5555555555511;
	fma.rn.f64 	%fd92, %fd91, %fd83, 0d3FE000000000000B;
	fma.rn.f64 	%fd93, %fd92, %fd83, 0d3FF0000000000000;
	fma.rn.f64 	%fd94, %fd93, %fd83, 0d3FF0000000000000;
	{
	.reg .b32 %temp; 
	mov.b64 	{%r7, %temp}, %fd94;
	}
	{
	.reg .b32 %temp; 
	mov.b64 	{%temp, %r8}, %fd94;
	}
	shl.b32 	%r30, %r6, 20;
	add.s32 	%r31, %r30, %r8;
	mov.b64 	%fd143, {%r7, %r31};
	{
	.reg .b32 %temp; 
	mov.b64 	{%temp, %r32}, %fd14;
	}
	mov.b32 	%f5, %r32;
	abs.f32 	%f2, %f5;
	setp.lt.f32 	%p7, %f2, 0f4086232B;
	@%p7 bra 	$L__BB1_11;
	setp.lt.f64 	%p8, %fd14, 0d0000000000000000;
	add.f64 	%fd95, %fd14, 0d7FF0000000000000;
	selp.f64 	%fd143, 0d0000000000000000, %fd95, %p8;
	setp.geu.f32 	%p9, %f2, 0f40874800;
	@%p9 bra 	$L__BB1_11;
	shr.u32 	%r33, %r6, 31;
	add.s32 	%r34, %r6, %r33;
	shr.s32 	%r35, %r34, 1;
	shl.b32 	%r36, %r35, 20;
	add.s32 	%r37, %r8, %r36;
	mov.b64 	%fd96, {%r7, %r37};
	sub.s32 	%r38, %r6, %r35;
	shl.b32 	%r39, %r38, 20;
	add.s32 	%r40, %r39, 1072693248;
	mov.b32 	%r41, 0;
	mov.b64 	%fd97, {%r41, %r40};
	mul.f64 	%fd143, %fd97, %fd96;
$L__BB1_11:
	mul.f64 	%fd19, %fd13, %fd143;
	mov.u32 	%r57, %tid.x;
	setp.ge.s32 	%p10, %r57, %r2;
	@%p10 bra 	$L__BB1_17;
	ld.param.u64 	%rd43, [_ZN14implicit_fused25build_system_fused_kernelIdEEvPKT_S3_S3_S3_S3_S3_iiS1_S1_S1_S1_PS1_S4_S4_S4__param_13];
	ld.param.u64 	%rd42, [_ZN14implicit_fused25build_system_fused_kernelIdEEvPKT_S3_S3_S3_S3_S3_iiS1_S1_S1_S1_PS1_S4_S4_S4__param_12];
	add.f64 	%fd98, %fd140, 0d3FF0000000000000;
	add.f64 	%fd20, %fd98, %fd141;
	neg.f64 	%fd21, %fd140;
	add.s32 	%r10, %r16, -3;
	neg.f64 	%fd22, %fd141;
	mul.f64 	%fd23, %fd140, %fd12;
	mul.f64 	%fd24, %fd141, %fd19;
	cvta.to.global.u64 	%rd4, %rd43;
	cvta.to.global.u64 	%rd5, %rd42;
	cvt.s64.s32 	%rd27, %r2;
	cvt.u64.u32 	%rd28, %r1;
$L__BB1_13:
	ld.param.u64 	%rd44, [_ZN14implicit_fused25build_system_fused_kernelIdEEvPKT_S3_S3_S3_S3_S3_iiS1_S1_S1_S1_PS1_S4_S4_S4__param_14];
	ld.param.f64 	%fd139, [_ZN14implicit_fused25build_system_fused_kernelIdEEvPKT_S3_S3_S3_S3_S3_iiS1_S1_S1_S1_PS1_S4_S4_S4__param_10];
	ld.param.u64 	%rd41, [_ZN14implicit_fused25build_system_fused_kernelIdEEvPKT_S3_S3_S3_S3_S3_iiS1_S1_S1_S1_PS1_S4_S4_S4__param_0];
	cvt.s64.s32 	%rd23, %r57;
	mul.wide.s32 	%rd24, %r57, 8;
	add.s64 	%rd25, %rd3, %rd24;
	ld.global.nc.f64 	%fd99, [%rd25+8];
	add.s64 	%rd26, %rd1, %rd24;
	ld.global.nc.f64 	%fd100, [%rd26+8];
	max.f64 	%fd101, %fd100, 0d01A56E1FC2F8F359;
	sqrt.rn.f64 	%fd102, %fd101;
	mul.f64 	%fd103, %fd99, %fd102;
	div.rn.f64 	%fd104, %fd103, %fd139;
	mul.f64 	%fd25, %fd33, %fd104;
	add.f64 	%fd105, %fd20, %fd25;
	mad.lo.s64 	%rd6, %rd27, %rd28, %rd23;
	shl.b64 	%rd29, %rd6, 3;
	add.s64 	%rd30, %rd4, %rd29;
	st.global.f64 	[%rd30], %fd105;
	setp.eq.s32 	%p11, %r57, 0;
	selp.f64 	%fd106, 0d0000000000000000, %fd21, %p11;
	add.s64 	%rd31, %rd5, %rd29;
	st.global.f64 	[%rd31], %fd106;
	setp.eq.s32 	%p12, %r57, %r10;
	selp.f64 	%fd107, 0d0000000000000000, %fd22, %p12;
	cvta.to.global.u64 	%rd32, %rd44;
	add.s64 	%rd33, %rd32, %rd29;
	st.global.f64 	[%rd33], %fd107;
	mad.lo.s32 	%r42, %r17, %r57, %r17;
	add.s32 	%r43, %r42, %r1;
	cvta.to.global.u64 	%rd34, %rd41;
	mul.wide.s32 	%rd35, %r43, 8;
	add.s64 	%rd36, %rd34, %rd35;
	ld.global.nc.f64 	%fd26, [%rd36];
	add.s64 	%rd37, %rd2, %rd24;
	ld.global.nc.f64 	%fd108, [%rd37+8];
	rsqrt.approx.f64 	%fd109, %fd101;
	mul.f64 	%fd110, %fd36, %fd99;
	mul.f64 	%fd27, %fd110, %fd109;
	sub.f64 	%fd111, %fd1, %fd108;
	mul.f64 	%fd112, %fd111, %fd111;
	mul.f64 	%fd113, %fd112, 0dBFE0000000000000;
	div.rn.f64 	%fd28, %fd113, %fd101;
	fma.rn.f64 	%fd114, %fd28, 0d3FF71547652B82FE, 0d4338000000000000;
	{
	.reg .b32 %temp; 
	mov.b64 	{%r12, %temp}, %fd114;
	}
	mov.f64 	%fd115, 0dC338000000000000;
	add.rn.f64 	%fd116, %fd114, %fd115;
	fma.rn.f64 	%fd117, %fd116, 0dBFE62E42FEFA39EF, %fd28;
	fma.rn.f64 	%fd118, %fd116, 0dBC7ABC9E3B39803F, %fd117;
	fma.rn.f64 	%fd119, %fd118, 0d3E5ADE1569CE2BDF, 0d3E928AF3FCA213EA;
	fma.rn.f64 	%fd120, %fd119, %fd118, 0d3EC71DEE62401315;
	fma.rn.f64 	%fd121, %fd120, %fd118, 0d3EFA01997C89EB71;
	fma.rn.f64 	%fd122, %fd121, %fd118, 0d3F2A01A014761F65;
	fma.rn.f64 	%fd123, %fd122, %fd118, 0d3F56C16C1852B7AF;
	fma.rn.f64 	%fd124, %fd123, %fd118, 0d3F81111111122322;
	fma.rn.f64 	%fd125, %fd124, %fd118, 0d3FA55555555502A1;
	fma.rn.f64 	%fd126, %fd125, %fd118, 0d3FC5555555555511;
	fma.rn.f64 	%fd127, %fd126, %fd118, 0d3FE000000000000B;
	fma.rn.f64 	%fd128, %fd127, %fd118, 0d3FF0000000000000;
	fma.rn.f64 	%fd129, %fd128, %fd118, 0d3FF0000000000000;
	{
	.reg .b32 %temp; 
	mov.b64 	{%r13, %temp}, %fd129;
	}
	{
	.reg .b32 %temp; 
	mov.b64 	{%temp, %r14}, %fd129;
	}
	shl.b32 	%r44, %r12, 20;
	add.s32 	%r45, %r44, %r14;
	mov.b64 	%fd144, {%r13, %r45};
	{
	.reg .b32 %temp; 
	mov.b64 	{%temp, %r46}, %fd28;
	}
	mov.b32 	%f6, %r46;
	abs.f32 	%f3, %f6;
	setp.lt.f32 	%p13, %f3, 0f4086232B;
	@%p13 bra 	$L__BB1_16;
	setp.lt.f64 	%p14, %fd28, 0d0000000000000000;
	add.f64 	%fd130, %fd28, 0d7FF0000000000000;
	selp.f64 	%fd144, 0d0000000000000000, %fd130, %p14;
	setp.geu.f32 	%p15, %f3, 0f40874800;
	@%p15 bra 	$L__BB1_16;
	shr.u32 	%r47, %r12, 31;
	add.s32 	%r48, %r12, %r47;
	shr.s32 	%r49, %r48, 1;
	shl.b32 	%r50, %r49, 20;
	add.s32 	%r51, %r14, %r50;
	mov.b64 	%fd131, {%r13, %r51};
	sub.s32 	%r52, %r12, %r49;
	shl.b32 	%r53, %r52, 20;
	add.s32 	%r54, %r53, 1072693248;
	mov.b32 	%r55, 0;
	mov.b64 	%fd132, {%r55, %r54};
	mul.f64 	%fd144, %fd132, %fd131;
$L__BB1_16:
	ld.param.u64 	%rd45, [_ZN14implicit_fused25build_system_fused_kernelIdEEvPKT_S3_S3_S3_S3_S3_iiS1_S1_S1_S1_PS1_S4_S4_S4__param_15];
	mul.f64 	%fd133, %fd27, %fd144;
	fma.rn.f64 	%fd134, %fd25, %fd133, %fd26;
	add.f64 	%fd135, %fd23, %fd134;
	selp.f64 	%fd136, %fd135, %fd134, %p11;
	add.f64 	%fd137, %fd24, %fd136;
	selp.f64 	%fd138, %fd137, %fd136, %p12;
	cvta.to.global.u64 	%rd38, %rd45;
	add.s64 	%rd40, %rd38, %rd29;
	st.global.f64 	[%rd40], %fd138;
	mov.u32 	%r56, %ntid.x;
	add.s32 	%r57, %r57, %r56;
	setp.lt.s32 	%p18, %r57, %r2;
	@%p18 bra 	$L__BB1_13;
$L__BB1_17:
	ret;

}


// ===== COMPILED SASS (sm_100) =====

	.target	sm_100

	.elftype	@"ET_EXEC"


//--------------------- .note.nv.tkinfo           --------------------------
	.section	.note.nv.tkinfo,"",@"SHT_NOTE"
	.sectionflags	@"SHF_NOTE_NV_TKINFO"
	.tkinfo
        /*0018*/ 	.word	0x00000002
        /*0030*/ 	.string	""
        /*0030*/ 	.string	"ptxas"
        /*0030*/ 	.string	"Cuda compilation tools, release 13.0, V13.0.88"
        /*0030*/ 	.string	"Build cuda_13.0.r13.0/compiler.36424714_0"
        /*0030*/ 	.string	"-arch sm_100 -m 64 "



//--------------------- .note.nv.cuinfo           --------------------------
	.section	.note.nv.cuinfo,"",@"SHT_NOTE"
	.sectionflags	@"SHF_NOTE_NV_CUINFO"
        /*0018*/ 	.short	0x0002
        /*001a*/ 	.short	0x0064
        /*001c*/ 	.short	0x0082
	.zero		2


//--------------------- .nv.info                  --------------------------
	.section	.nv.info,"",@"SHT_CUDA_INFO"
	.align	4


	//----- nvinfo : EIATTR_REGCOUNT
	.align		4
        /*0000*/ 	.byte	0x04, 0x2f
        /*0002*/ 	.short	(.L_1 - .L_0)
	.align		4
.L_0:
        /*0004*/ 	.word	index@(_ZN14implicit_fused14moments_kernelIdEEvPKT_S3_iiS1_PS1_S4_S4_)
        /*0008*/ 	.word	0x0000001e


	//----- nvinfo : EIATTR_FRAME_SIZE
	.align		4
.L_1:
        /*000c*/ 	.byte	0x04, 0x11
        /*000e*/ 	.short	(.L_3 - .L_2)
	.align		4
.L_2:
        /*0010*/ 	.word	index@($__internal_3_$__cuda_sm20_div_rn_f64_full)
        /*0014*/ 	.word	0x00000000


	//----- nvinfo : EIATTR_FRAME_SIZE
	.align		4
.L_3:
        /*0018*/ 	.byte	0x04, 0x11
        /*001a*/ 	.short	(.L_5 - .L_4)
	.align		4
.L_4:
        /*001c*/ 	.word	index@(_ZN14implicit_fused14moments_kernelIdEEvPKT_S3_iiS1_PS1_S4_S4_)
        /*0020*/ 	.word	0x00000000


	//----- nvinfo : EIATTR_REGCOUNT
	.align		4
.L_5:
        /*0024*/ 	.byte	0x04, 0x2f
        /*0026*/ 	.short	(.L_7 - .L_6)
	.align		4
.L_6:
        /*0028*/ 	.word	index@(_ZN14implicit_fused25build_system_fused_kernelIdEEvPKT_S3_S3_S3_S3_S3_iiS1_S1_S1_S1_PS1_S4_S4_S4_)
        /*002c*/ 	.word	0x00000030


	//----- nvinfo : EIATTR_FRAME_SIZE
	.align		4
.L_7:
        /*0030*/ 	.byte	0x04, 0x11
        /*0032*/ 	.short	(.L_9 - .L_8)
	.align		4
.L_8:
        /*0034*/ 	.word	index@($__internal_2_$__cuda_sm20_dsqrt_rn_f64_mediumpath_v1)
        /*0038*/ 	.word	0x00000000


	//----- nvinfo : EIATTR_FRAME_SIZE
	.align		4
.L_9:
        /*003c*/ 	.byte	0x04, 0x11
        /*003e*/ 	.short	(.L_11 - .L_10)
	.align		4
.L_10:
        /*0040*/ 	.word	index@($__internal_1_$__cuda_sm20_drsqrt_f64_slowpath_v2)
        /*0044*/ 	.word	0x00000000


	//----- nvinfo : EIATTR_FRAME_SIZE
	.align		4
.L_11:
        /*0048*/ 	.byte	0x04, 0x11
        /*004a*/ 	.short	(.L_13 - .L_12)
	.align		4
.L_12:
        /*004c*/ 	.word	index@($__internal_0_$__cuda_sm20_div_rn_f64_full)
        /*0050*/ 	.word	0x00000000


	//----- nvinfo : EIATTR_FRAME_SIZE
	.align		4
.L_13:
        /*0054*/ 	.byte	0x04, 0x11
        /*0056*/ 	.short	(.L_15 - .L_14)
	.align		4
.L_14:
        /*0058*/ 	.word	index@(_ZN14implicit_fused25build_system_fused_kernelIdEEvPKT_S3_S3_S3_S3_S3_iiS1_S1_S1_S1_PS1_S4_S4_S4_)
        /*005c*/ 	.word	0x00000000


	//----- nvinfo : EIATTR_MIN_STACK_SIZE
	.align		4
.L_15:
        /*0060*/ 	.byte	0x04, 0x12
        /*0062*/ 	.short	(.L_17 - .L_16)
	.align		4
.L_16:
        /*0064*/ 	.word	index@(_ZN14implicit_fused25build_system_fused_kernelIdEEvPKT_S3_S3_S3_S3_S3_iiS1_S1_S1_S1_PS1_S4_S4_S4_)
        /*0068*/ 	.word	0x00000000


	//----- nvinfo : EIATTR_MIN_STACK_SIZE
	.align		4
.L_17:
        /*006c*/ 	.byte	0x04, 0x12
        /*006e*/ 	.short	(.L_19 - .L_18)
	.align		4
.L_18:
        /*0070*/ 	.word	index@(_ZN14implicit_fused14moments_kernelIdEEvPKT_S3_iiS1_PS1_S4_S4_)
        /*0074*/ 	.word	0x00000000
.L_19:


//--------------------- .nv.compat                --------------------------
	.section	.nv.compat,"",@"SHT_CUDA_COMPAT_INFO"
	.align	4
        /*0000*/ 	.byte	0x02, 0x09, 0x00, 0x00, 0x02, 0x02, 0x01, 0x00, 0x02, 0x05, 0x05, 0x00, 0x03, 0x07, 0x01, 0x01
        /*0010*/ 	.byte	0x02, 0x03, 0x00, 0x00, 0x02, 0x06, 0x01, 0x00, 0x04, 0x0b, 0x08, 0x00, 0x01, 0x00, 0x00, 0x00
        /*0020*/ 	.byte	0x00, 0x00, 0x00, 0x00


//--------------------- .nv.info._ZN14implicit_fused25build_system_fused_kernelIdEEvPKT_S3_S3_S3_S3_S3_iiS1_S1_S1_S1_PS1_S4_S4_S4_ --------------------------
	.section	.nv.info._ZN14implicit_fused25build_system_fused_kernelIdEEvPKT_S3_S3_S3_S3_S3_iiS1_S1_S1_S1_PS1_S4_S4_S4_,"",@"SHT_CUDA_INFO"
	.sectionflags	@""
	.align	4


	//----- nvinfo : EIATTR_CUDA_API_VERSION
	.align		4
        /*0000*/ 	.byte	0x04, 0x37
        /*0002*/ 	.short	(.L_21 - .L_20)
.L_20:
        /*0004*/ 	.word	0x00000082


	//----- nvinfo : EIATTR_KPARAM_INFO
	.align		4
.L_21:
        /*0008*/ 	.byte	0x04, 0x17
        /*000a*/ 	.short	(.L_23 - .L_22)
.L_22:
        /*000c*/ 	.word	0x00000000
        /*0010*/ 	.short	0x000f
        /*0012*/ 	.short	0x0070
        /*0014*/ 	.byte	0x00, 0xf5, 0x21, 0x00


	//----- nvinfo : EIATTR_KPARAM_INFO
	.align		4
.L_23:
        /*0018*/ 	.byte	0x04, 0x17
        /*001a*/ 	.short	(.L_25 - .L_24)
.L_24:
        /*001c*/ 	.word	0x00000000
        /*0020*/ 	.short	0x000e
        /*0022*/ 	.short	0x0068
        /*0024*/ 	.byte	0x00, 0xf5, 0x21, 0x00


	//----- nvinfo : EIATTR_KPARAM_INFO
	.align		4
.L_25:
        /*0028*/ 	.byte	0x04, 0x17
        /*002a*/ 	.short	(.L_27 - .L_26)
.L_26:
        /*002c*/ 	.word	0x00000000
        /*0030*/ 	.short	0x000d
        /*0032*/ 	.short	0x0060
        /*0034*/ 	.byte	0x00, 0xf5, 0x21, 0x00


	//----- nvinfo : EIATTR_KPARAM_INFO
	.align		4
.L_27:
        /*0038*/ 	.byte	0x04, 0x17
        /*003a*/ 	.short	(.L_29 - .L_28)
.L_28:
        /*003c*/ 	.word	0x00000000
        /*0040*/ 	.short	0x000c
        /*0042*/ 	.short	0x0058
        /*0044*/ 	.byte	0x00, 0xf5, 0x21, 0x00


	//----- nvinfo : EIATTR_KPARAM_INFO
	.align		4
.L_29:
        /*0048*/ 	.byte	0x04, 0x17
        /*004a*/ 	.short	(.L_31 - .L_30)
.L_30:
        /*004c*/ 	.word	0x00000000
        /*0050*/ 	.short	0x000b
        /*0052*/ 	.short	0x0050
        /*0054*/ 	.byte	0x00, 0xf0, 0x21, 0x00


	//----- nvinfo : EIATTR_KPARAM_INFO
	.align		4
.L_31:
        /*0058*/ 	.byte	0x04, 0x17
        /*005a*/ 	.short	(.L_33 - .L_32)
.L_32:
        /*005c*/ 	.word	0x00000000
        /*0060*/ 	.short	0x000a
        /*0062*/ 	.short	0x0048
        /*0064*/ 	.byte	0x00, 0xf0, 0x21, 0x00


	//----- nvinfo : EIATTR_KPARAM_INFO
	.align		4
.L_33:
        /*0068*/ 	.byte	0x04, 0x17
        /*006a*/ 	.short	(.L_35 - .L_34)
.L_34:
        /*006c*/ 	.word	0x00000000
        /*0070*/ 	.short	0x0009
        /*0072*/ 	.short	0x0040
        /*0074*/ 	.byte	0x00, 0xf0, 0x21, 0x00


	//----- nvinfo : EIATTR_KPARAM_INFO
	.align		4
.L_35:
        /*0078*/ 	.byte	0x04, 0x17
        /*007a*/ 	.short	(.L_37 - .L_36)
.L_36:
        /*007c*/ 	.word	0x00000000
        /*0080*/ 	.short	0x0008
        /*0082*/ 	.short	0x0038
        /*0084*/ 	.byte	0x00, 0xf0, 0x21, 0x00


	//----- nvinfo : EIATTR_KPARAM_INFO
	.align		4
.L_37:
        /*0088*/ 	.byte	0x04, 0x17
        /*008a*/ 	.short	(.L_39 - .L_38)
.L_38:
        /*008c*/ 	.word	0x00000000
        /*0090*/ 	.short	0x0007
        /*0092*/ 	.short	0x0034
        /*0094*/ 	.byte	0x00, 0xf0, 0x11, 0x00


	//----- nvinfo : EIATTR_KPARAM_INFO
	.align		4
.L_39:
        /*0098*/ 	.byte	0x04, 0x17
        /*009a*/ 	.short	(.L_41 - .L_40)
.L_40:
        /*009c*/ 	.word	0x00000000
        /*00a0*/ 	.short	0x0006
        /*00a2*/ 	.short	0x0030
        /*00a4*/ 	.byte	0x00, 0xf0, 0x11, 0x00


	//----- nvinfo : EIATTR_KPARAM_INFO
	.align		4
.L_41:
        /*00a8*/ 	.byte	0x04, 0x17
        /*00aa*/ 	.short	(.L_43 - .L_42)
.L_42:
        /*00ac*/ 	.word	0x00000000
        /*00b0*/ 	.short	0x0005
        /*00b2*/ 	.short	0x0028
        /*00b4*/ 	.byte	0x00, 0xf5, 0x21, 0x00


	//----- nvinfo : EIATTR_KPARAM_INFO
	.align		4
.L_43:
        /*00b8*/ 	.byte	0x04, 0x17
        /*00ba*/ 	.short	(.L_45 - .L_44)
.L_44:
        /*00bc*/ 	.word	0x00000000
        /*00c0*/ 	.short	0x0004
        /*00c2*/ 	.short	0x0020
        /*00c4*/ 	.byte	0x00, 0xf5, 0x21, 0x00


	//----- nvinfo : EIATTR_KPARAM_INFO
	.align		4
.L_45:
        /*00c8*/ 	.byte	0x04, 0x17
        /*00ca*/ 	.short	(.L_47 - .L_46)
.L_46:
        /*00cc*/ 	.word	0x00000000
        /*00d0*/ 	.short	0x0003
        /*00d2*/ 	.short	0x0018
        /*00d4*/ 	.byte	0x00, 0xf5, 0x21, 0x00


	//----- nvinfo : EIATTR_KPARAM_INFO
	.align		4
.L_47:
        /*00d8*/ 	.byte	0x04, 0x17
        /*00da*/ 	.short	(.L_49 - .L_48)
.L_48:
        /*00dc*/ 	.word	0x00000000
        /*00e0*/ 	.short	0x0002
        /*00e2*/ 	.short	0x0010
        /*00e4*/ 	.byte	0x00, 0xf5, 0x21, 0x00


	//----- nvinfo : EIATTR_KPARAM_INFO
	.align		4
.L_49:
        /*00e8*/ 	.byte	0x04, 0x17
        /*00ea*/ 	.short	(.L_51 - .L_50)
.L_50:
        /*00ec*/ 	.word	0x00000000
        /*00f0*/ 	.short	0x0001
        /*00f2*/ 	.short	0x0008
        /*00f4*/ 	.byte	0x00, 0xf5, 0x21, 0x00


	//----- nvinfo : EIATTR_KPARAM_INFO
	.align		4
.L_51:
        /*00f8*/ 	.byte	0x04, 0x17
        /*00fa*/ 	.short	(.L_53 - .L_52)
.L_52:
        /*00fc*/ 	.word	0x00000000
        /*0100*/ 	.short	0x0000
        /*0102*/ 	.short	0x0000
        /*0104*/ 	.byte	0x00, 0xf5, 0x21, 0x00


	//----- nvinfo : EIATTR_SPARSE_MMA_MASK
	.align		4
.L_53:
        /*0108*/ 	.byte	0x03, 0x50
        /*010a*/ 	.short	0x0000


	//----- nvinfo : EIATTR_MAXREG_COUNT
	.align		4
        /*010c*/ 	.byte	0x03, 0x1b
        /*010e*/ 	.short	0x00ff


	//----- nvinfo : EIATTR_MERCURY_ISA_VERSION
	.align		4
        /*0110*/ 	.byte	0x03, 0x5f
        /*0112*/ 	.short	0x0101


	//----- nvinfo : EIATTR_VRC_CTA_INIT_COUNT
	.align		4
        /*0114*/ 	.byte	0x02, 0x4a
	.zero		1
	.zero		1


	//----- nvinfo : EIATTR_EXIT_INSTR_OFFSETS
	.align		4
        /*0118*/ 	.byte	0x04, 0x1c
        /*011a*/ 	.short	(.L_55 - .L_54)


	//   ....[0]....
.L_54:
        /*011c*/ 	.word	0x00000040


	//   ....[1]....
        /*0120*/ 	.word	0x000013e0


	//   ....[2]....
        /*0124*/ 	.word	0x000022c0


	//----- nvinfo : EIATTR_CRS_STACK_SIZE
	.align		4
.L_55:
        /*0128*/ 	.byte	0x04, 0x1e
        /*012a*/ 	.short	(.L_57 - .L_56)
.L_56:
        /*012c*/ 	.word	0x00000000


	//----- nvinfo : EIATTR_CBANK_PARAM_SIZE
	.align		4
.L_57:
        /*0130*/ 	.byte	0x03, 0x19
        /*0132*/ 	.short	0x0078


	//----- nvinfo : EIATTR_PARAM_CBANK
	.align		4
        /*0134*/ 	.byte	0x04, 0x0a
        /*0136*/ 	.short	(.L_59 - .L_58)
	.align		4
.L_58:
        /*0138*/ 	.word	index@(.nv.constant0._ZN14implicit_fused25build_system_fused_kernelIdEEvPKT_S3_S3_S3_S3_S3_iiS1_S1_S1_S1_PS1_S4_S4_S4_)
        /*013c*/ 	.short	0x0380
        /*013e*/ 	.short	0x0078


	//----- nvinfo : EIATTR_SW_WAR
	.align		4
.L_59:
        /*0140*/ 	.byte	0x04, 0x36
        /*0142*/ 	.short	(.L_61 - .L_60)
.L_60:
        /*0144*/ 	.word	0x00000008
.L_61:


//--------------------- .nv.info._ZN14implicit_fused14moments_kernelIdEEvPKT_S3_iiS1_PS1_S4_S4_ --------------------------
	.section	.nv.info._ZN14implicit_fused14moments_kernelIdEEvPKT_S3_iiS1_PS1_S4_S4_,"",@"SHT_CUDA_INFO"
	.sectionflags	@""
	.align	4


	//----- nvinfo : EIATTR_CUDA_API_VERSION
	.align		4
        /*0000*/ 	.byte	0x04, 0x37
        /*0002*/ 	.short	(.L_63 - .L_62)
.L_62:
        /*0004*/ 	.word	0x00000082


	//----- nvinfo : EIATTR_KPARAM_INFO
	.align		4
.L_63:
        /*0008*/ 	.byte	0x04, 0x17
        /*000a*/ 	.short	(.L_65 - .L_64)
.L_64:
        /*000c*/ 	.word	0x00000000
        /*0010*/ 	.short	0x0007
        /*0012*/ 	.short	0x0030
        /*0014*/ 	.byte	0x00, 0xf5, 0x21, 0x00


	//----- nvinfo : EIATTR_KPARAM_INFO
	.align		4
.L_65:
        /*0018*/ 	.byte	0x04, 0x17
        /*001a*/ 	.short	(.L_67 - .L_66)
.L_66:
        /*001c*/ 	.word	0x00000000
        /*0020*/ 	.short	0x0006
        /*0022*/ 	.short	0x0028
        /*0024*/ 	.byte	0x00, 0xf5, 0x21, 0x00


	//----- nvinfo : EIATTR_KPARAM_INFO
	.align		4
.L_67:
        /*0028*/ 	.byte	0x04, 0x17
        /*002a*/ 	.short	(.L_69 - .L_68)
.L_68:
        /*002c*/ 	.word	0x00000000
        /*0030*/ 	.short	0x0005
        /*0032*/ 	.short	0x0020
        /*0034*/ 	.byte	0x00, 0xf5, 0x21, 0x00


	//----- nvinfo : EIATTR_KPARAM_INFO
	.align		4
.L_69:
        /*0038*/ 	.byte	0x04, 0x17
        /*003a*/ 	.short	(.L_71 - .L_70)
.L_70:
        /*003c*/ 	.word	0x00000000
        /*0040*/ 	.short	0x0004
        /*0042*/ 	.short	0x0018
        /*0044*/ 	.byte	0x00, 0xf0, 0x21, 0x00


	//----- nvinfo : EIATTR_KPARAM_INFO
	.align		4
.L_71:
        /*0048*/ 	.byte	0x04, 0x17
        /*004a*/ 	.short	(.L_73 - .L_72)
.L_72:
        /*004c*/ 	.word	0x00000000
        /*0050*/ 	.short	0x0003
        /*0052*/ 	.short	0x0014
        /*0054*/ 	.byte	0x00, 0xf0, 0x11, 0x00


	//----- nvinfo : EIATTR_KPARAM_INFO
	.align		4
.L_73:
        /*0058*/ 	.byte	0x04, 0x17
        /*005a*/ 	.short	(.L_75 - .L_74)
.L_74:
        /*005c*/ 	.word	0x00000000
        /*0060*/ 	.short	0x0002
        /*0062*/ 	.short	0x0010
        /*0064*/ 	.byte	0x00, 0xf0, 0x11, 0x00


	//----- nvinfo : EIATTR_KPARAM_INFO
	.align		4
.L_75:
        /*0068*/ 	.byte	0x04, 0x17
        /*006a*/ 	.short	(.L_77 - .L_76)
.L_76:
        /*006c*/ 	.word	0x00000000
        /*0070*/ 	.short	0x0001
        /*0072*/ 	.short	0x0008
        /*0074*/ 	.byte	0x00, 0xf5, 0x21, 0x00


	//----- nvinfo : EIATTR_KPARAM_INFO
	.align		4
.L_77:
        /*0078*/ 	.byte	0x04, 0x17
        /*007a*/ 	.short	(.L_79 - .L_78)
.L_78:
        /*007c*/ 	.word	0x00000000
        /*0080*/ 	.short	0x0000
        /*0082*/ 	.short	0x0000
        /*0084*/ 	.byte	0x00, 0xf5, 0x21, 0x00


	//----- nvinfo : EIATTR_SPARSE_MMA_MASK
	.align		4
.L_79:
        /*0088*/ 	.byte	0x03, 0x50
        /*008a*/ 	.short	0x0000


	//----- nvinfo : EIATTR_MAXREG_COUNT
	.align		4
        /*008c*/ 	.byte	0x03, 0x1b
        /*008e*/ 	.short	0x00ff


	//----- nvinfo : EIATTR_NUM_BARRIERS
	.align		4
        /*0090*/ 	.byte	0x02, 0x4c
        /*0092*/ 	.byte	0x01
	.zero		1


	//----- nvinfo : EIATTR_MERCURY_ISA_VERSION
	.align		4
        /*0094*/ 	.byte	0x03, 0x5f
        /*0096*/ 	.short	0x0101


	//----- nvinfo : EIATTR_VRC_CTA_INIT_COUNT
	.align		4
        /*0098*/ 	.byte	0x02, 0x4a
	.zero		1
	.zero		1


	//----- nvinfo : EIATTR_EXIT_INSTR_OFFSETS
	.align		4
        /*009c*/ 	.byte	0x04, 0x1c
        /*009e*/ 	.short	(.L_81 - .L_80)


	//   ....[0]....
.L_80:
        /*00a0*/ 	.word	0x00000040


	//   ....[1]....
        /*00a4*/ 	.word	0x00000480


	//   ....[2]....
        /*00a8*/ 	.word	0x000008c0


	//----- nvinfo : EIATTR_CRS_STACK_SIZE
	.align		4
.L_81:
        /*00ac*/ 	.byte	0x04, 0x1e
        /*00ae*/ 	.short	(.L_83 - .L_82)
.L_82:
        /*00b0*/ 	.word	0x00000000


	//----- nvinfo : EIATTR_CBANK_PARAM_SIZE
	.align		4
.L_83:
        /*00b4*/ 	.byte	0x03, 0x19
        /*00b6*/ 	.short	0x0038


	//----- nvinfo : EIATTR_PARAM_CBANK
	.align		4
        /*00b8*/ 	.byte	0x04, 0x0a
        /*00ba*/ 	.short	(.L_85 - .L_84)
	.align		4
.L_84:
        /*00bc*/ 	.word	index@(.nv.constant0._ZN14implicit_fused14moments_kernelIdEEvPKT_S3_iiS1_PS1_S4_S4_)
        /*00c0*/ 	.short	0x0380
        /*00c2*/ 	.short	0x0038


	//----- nvinfo : EIATTR_SW_WAR
	.align		4
.L_85:
        /*00c4*/ 	.byte	0x04, 0x36
        /*00c6*/ 	.short	(.L_87 - .L_86)
.L_86:
        /*00c8*/ 	.word	0x00000008
.L_87:


//--------------------- .nv.callgraph             --------------------------
	.section	.nv.callgraph,"",@"SHT_CUDA_CALLGRAPH"
	.align	4
	.sectionentsize	8
	.align		4
        /*0000*/ 	.word	0x00000000
	.align		4
        /*0004*/ 	.word	0xffffffff
	.align		4
        /*0008*/ 	.word	0x00000000
	.align		4
        /*000c*/ 	.word	0xfffffffe
	.align		4
        /*0010*/ 	.word	0x00000000
	.align		4
        /*0014*/ 	.word	0xfffffffd
	.align		4
        /*0018*/ 	.word	0x00000000
	.align		4
        /*001c*/ 	.word	0xfffffffc


//--------------------- .text._ZN14implicit_fused25build_system_fused_kernelIdEEvPKT_S3_S3_S3_S3_S3_iiS1_S1_S1_S1_PS1_S4_S4_S4_ --------------------------
	.section	.text._ZN14implicit_fused25build_system_fused_kernelIdEEvPKT_S3_S3_S3_S3_S3_iiS1_S1_S1_S1_PS1_S4_S4_S4_,"ax",@progbits
	.align	128
        .global         _ZN14implicit_fused25build_system_fused_kernelIdEEvPKT_S3_S3_S3_S3_S3_iiS1_S1_S1_S1_PS1_S4_S4_S4_
        .type           _ZN14implicit_fused25build_system_fused_kernelIdEEvPKT_S3_S3_S3_S3_S3_iiS1_S1_S1_S1_PS1_S4_S4_S4_,@function
        .size           _ZN14implicit_fused25build_system_fused_kernelIdEEvPKT_S3_S3_S3_S3_S3_iiS1_S1_S1_S1_PS1_S4_S4_S4_,(.L_x_55 - _ZN14implicit_fused25build_system_fused_kernelIdEEvPKT_S3_S3_S3_S3_S3_iiS1_S1_S1_S1_PS1_S4_S4_S4_)
        .other          _ZN14implicit_fused25build_system_fused_kernelIdEEvPKT_S3_S3_S3_S3_S3_iiS1_S1_S1_S1_PS1_S4_S4_S4_,@"STO_CUDA_ENTRY STV_DEFAULT"
_ZN14implicit_fused25build_system_fused_kernelIdEEvPKT_S3_S3_S3_S3_S3_iiS1_S1_S1_S1_PS1_S4_S4_S4_:
.text._ZN14implicit_fused25build_system_fused_kernelIdEEvPKT_S3_S3_S3_S3_S3_iiS1_S1_S1_S1_PS1_S4_S4_S4_:
[----:B------:R-:W-:Y:S01]  /*0000*/  LDC R1, c[0x0][0x37c] ;  /* 0x0000df00ff017b82 */ /* 0x000fe20000000800 */
[----:B------:R-:W0:Y:S01]  /*0010*/  S2R R2, SR_CTAID.X ;  /* 0x0000000000027919 */ /* 0x000e220000002500 */
[----:B------:R-:W0:Y:S02]  /*0020*/  LDCU UR4, c[0x0][0x3b4] ;  /* 0x00007680ff0477ac */ /* 0x000e240008000800 */
[----:B0-----:R-:W-:-:S13]  /*0030*/  ISETP.GE.AND P0, PT, R2, UR4, PT ;  /* 0x0000000402007c0c */ /* 0x001fda000bf06270 */
[----:B------:R-:W-:Y:S05]  /*0040*/  @P0 EXIT ;  /* 0x000000000000094d */ /* 0x000fea0003800000 */
[----:B------:R-:W0:Y:S01]  /*0050*/  LDC.64 R30, c[0x0][0x390] ;  /* 0x0000e400ff1e7b82 */ /* 0x000e220000000a00 */
[----:B------:R-:W1:Y:S01]  /*0060*/  LDCU.64 UR8, c[0x0][0x358] ;  /* 0x00006b00ff0877ac */ /* 0x000e620008000a00 */
[----:B0-----:R-:W-:-:S06]  /*0070*/  IMAD.WIDE.U32 R30, R2, 0x8, R30 ;  /* 0x00000008021e7825 */ /* 0x001fcc00078e001e */
[----:B-1----:R-:W2:Y:S01]  /*0080*/  LDG.E.64.CONSTANT R30, desc[UR8][R30.64] ;  /* 0x000000081e1e7981 */ /* 0x002ea2000c1e9b00 */
[----:B------:R-:W-:Y:S01]  /*0090*/  CS2R R28, SRZ ;  /* 0x00000000001c7805 */ /* 0x000fe2000001ff00 */
[----:B--2---:R-:W-:-:S14]  /*00a0*/  DSETP.GT.AND P0, PT, R30, RZ, PT ;  /* 0x000000ff1e00722a */ /* 0x004fdc0003f04000 */
[----:B------:R-:W-:Y:S05]  /*00b0*/  @!P0 BRA `(.L_x_0) ;  /* 0x0000000000748947 */ /* 0x000fea0003800000 */
[----:B------:R-:W0:Y:S01]  /*00c0*/  LDCU UR4, c[0x0][0x3c4] ;  /* 0x00007880ff0477ac */ /* 0x000e220008000800 */
[----:B------:R-:W1:Y:S01]  /*00d0*/  LDC.64 R8, c[0x0][0x3c0] ;  /* 0x0000f000ff087b82 */ /* 0x000e620000000a00 */
[----:B------:R-:W-:Y:S01]  /*00e0*/  IMAD.MOV.U32 R4, RZ, RZ, 0x1 ;  /* 0x00000001ff047424 */ /* 0x000fe200078e00ff */
[----:B------:R-:W2:Y:S06]  /*00f0*/  LDCU.64 UR6, c[0x0][0x3b8] ;  /* 0x00007700ff0677ac */ /* 0x000eac0008000a00 */
[----:B------:R-:W3:Y:S01]  /*0100*/  LDC R3, c[0x0][0x3bc] ;  /* 0x0000ef00ff037b82 */ /* 0x000ee20000000800 */
[----:B0-----:R-:W1:Y:S01]  /*0110*/  MUFU.RCP64H R5, UR4 ;  /* 0x0000000400057d08 */ /* 0x001e620008001800 */
[----:B---3--:R-:W-:Y:S01]  /*0120*/  FSETP.GEU.AND P1, PT, |R3|, 6.5827683646048100446e-37, PT ;  /* 0x036000000300780b */ /* 0x008fe20003f2e200 */
[----:B-1----:R-:W-:-:S08]  /*0130*/  DFMA R6, R4, -R8, 1 ;  /* 0x3ff000000406742b */ /* 0x002fd00000000808 */
[----:B------:R-:W-:-:S08]  /*0140*/  DFMA R6, R6, R6, R6 ;  /* 0x000000060606722b */ /* 0x000fd00000000006 */
[----:B------:R-:W-:-:S08]  /*0150*/  DFMA R6, R4, R6, R4 ;  /* 0x000000060406722b */ /* 0x000fd00000000004 */
[----:B------:R-:W-:-:S08]  /*0160*/  DFMA R4, R6, -R8, 1 ;  /* 0x3ff000000604742b */ /* 0x000fd00000000808 */
[----:B------:R-:W-:-:S08]  /*0170*/  DFMA R4, R6, R4, R6 ;  /* 0x000000040604722b */ /* 0x000fd00000000006 */
[----:B--2---:R-:W-:-:S08]  /*0180*/  DMUL R28, R4, UR6 ;  /* 0x00000006041c7c28 */ /* 0x004fd00008000000 */
[----:B------:R-:W-:-:S08]  /*0190*/  DFMA R6, R28, -R8, UR6 ;  /* 0x000000061c067e2b */ /* 0x000fd00008000808 */
[----:B------:R-:W-:-:S10]  /*01a0*/  DFMA R28, R4, R6, R28 ;  /* 0x00000006041c722b */ /* 0x000fd4000000001c */
[----:B------:R-:W-:-:S05]  /*01b0*/  FFMA R0, RZ, UR4, R29 ;  /* 0x00000004ff007c23 */ /* 0x000fca000800001d */
[----:B------:R-:W-:-:S13]  /*01c0*/  FSETP.GT.AND P0, PT, |R0|, 1.469367938527859385e-39, PT ;  /* 0x001000000000780b */ /* 0x000fda0003f04200 */
[----:B------:R-:W-:Y:S05]  /*01d0*/  @P0 BRA P1, `(.L_x_1) ;  /* 0x0000000000280947 */ /* 0x000fea0000800000 */
[----:B------:R-:W0:Y:S01]  /*01e0*/  LDCU.64 UR4, c[0x0][0x3b8] ;  /* 0x00007700ff0477ac */ /* 0x000e220008000a00 */
[----:B------:R-:W-:Y:S01]  /*01f0*/  MOV R4, 0x260 ;  /* 0x0000026000047802 */ /* 0x000fe20000000f00 */
[----:B------:R-:W1:Y:S01]  /*0200*/  LDCU.64 UR6, c[0x0][0x3c0] ;  /* 0x00007800ff0677ac */ /* 0x000e620008000a00 */
[----:B0-----:R-:W-:Y:S02]  /*0210*/  IMAD.U32 R6, RZ, RZ, UR4 ;  /* 0x00000004ff067e24 */ /* 0x001fe4000f8e00ff */
[----:B------:R-:W-:Y:S02]  /*0220*/  IMAD.U32 R7, RZ, RZ, UR5 ;  /* 0x00000005ff077e24 */ /* 0x000fe4000f8e00ff */
[----:B-1----:R-:W-:Y:S02]  /*0230*/  IMAD.U32 R10, RZ, RZ, UR6 ;  /* 0x00000006ff0a7e24 */ /* 0x002fe4000f8e00ff */
[----:B------:R-:W-:-:S07]  /*0240*/  IMAD.U32 R9, RZ, RZ, UR7 ;  /* 0x00000007ff097e24 */ /* 0x000fce000f8e00ff */
[----:B------:R-:W-:Y:S05]  /*0250*/  CALL.REL.NOINC `($__internal_0_$__cuda_sm20_div_rn_f64_full) ;  /* 0x00000020001c7944 */ /* 0x000fea0003c00000 */
[----:B------:R-:W-:Y:S02]  /*0260*/  IMAD.MOV.U32 R28, RZ, RZ, R34 ;  /* 0x000000ffff1c7224 */ /* 0x000fe400078e0022 */
[----:B------:R-:W-:-:S07]  /*0270*/  IMAD.MOV.U32 R29, RZ, RZ, R35 ;  /* 0x000000ffff1d7224 */ /* 0x000fce00078e0023 */
.L_x_1:
[----:B------:R-:W-:-:S11]  /*0280*/  DMUL R28, R30, R28 ;  /* 0x0000001c1e1c7228 */ /* 0x000fd60000000000 */
.L_x_0:
[----:B------:R-:W-:Y:S01]  /*0290*/  DSETP.GEU.AND P0, PT, R30, RZ, PT ;  /* 0x000000ff1e00722a */ /* 0x000fe20003f0e000 */
[----:B------:R-:W-:-:S13]  /*02a0*/  CS2R R26, SRZ ;  /* 0x00000000001a7805 */ /* 0x000fda000001ff00 */
[----:B------:R-:W-:Y:S05]  /*02b0*/  @P0 BRA `(.L_x_2) ;  /* 0x0000000000740947 */ /* 0x000fea0003800000 */
[----:B------:R-:W0:Y:S01]  /*02c0*/  LDCU UR4, c[0x0][0x3c4] ;  /* 0x00007880ff0477ac */ /* 0x000e220008000800 */
[----:B------:R-:W1:Y:S01]  /*02d0*/  LDC.64 R6, c[0x0][0x3c0] ;  /* 0x0000f000ff067b82 */ /* 0x000e620000000a00 */
[----:B------:R-:W-:Y:S01]  /*02e0*/  MOV R4, 0x1 ;  /* 0x0000000100047802 */ /* 0x000fe20000000f00 */
        /* <DEDUP_REMOVED lines=25> */
.L_x_3:
[----:B------:R-:W-:-:S11]  /*0480*/  DMUL R26, R30, -R26 ;  /* 0x8000001a1e1a7228 */ /* 0x000fd60000000000 */
.L_x_2:
[----:B------:R-:W0:Y:S02]  /*0490*/  LDC.64 R4, c[0x0][0x3a8] ;  /* 0x0000ea00ff047b82 */ /* 0x000e240000000a00 */
[----:B0-----:R-:W2:Y:S06]  /*04a0*/  LDG.E.64.CONSTANT R4, desc[UR8][R4.64] ;  /* 0x0000000804047981 */ /* 0x001eac000c1e9b00 */
[----:B------:R-:W0:Y:S08]  /*04b0*/  LDC.64 R6, c[0x0][0x398] ;  /* 0x0000e600ff067b82 */ /* 0x000e300000000a00 */
[----:B------:R-:W1:Y:S01]  /*04c0*/  LDC.64 R12, c[0x0][0x3a0] ;  /* 0x0000e800ff0c7b82 */ /* 0x000e620000000a00 */
[----:B0-----:R-:W5:Y:S04]  /*04d0*/  LDG.E.64.CONSTANT R6, desc[UR8][R6.64] ;  /* 0x0000000806067981 */ /* 0x001f68000c1e9b00 */
[----:B-1----:R-:W5:Y:S01]  /*04e0*/  LDG.E.64.CONSTANT R12, desc[UR8][R12.64] ;  /* 0x000000080c0c7981 */ /* 0x002f62000c1e9b00 */
[----:B------:R-:W-:Y:S01]  /*04f0*/  UMOV UR4, 0xc2f8f359 ;  /* 0xc2f8f35900047882 */ /* 0x000fe20000000000 */
[----:B------:R-:W-:Y:S01]  /*0500*/  UMOV UR5, 0x1a56e1f ;  /* 0x01a56e1f00057882 */ /* 0x000fe20000000000 */
[----:B------:R-:W-:Y:S01]  /*0510*/  IMAD.MOV.U32 R14, RZ, RZ, 0x0 ;  /* 0x00000000ff0e7424 */ /* 0x000fe200078e00ff */
[----:B------:R-:W-:Y:S01]  /*0520*/  UMOV UR6, UR5 ;  /* 0x0000000500067c82 */ /* 0x000fe20008000000 */
[----:B------:R-:W-:Y:S01]  /*0530*/  IMAD.MOV.U32 R15, RZ, RZ, 0x3fd80000 ;  /* 0x3fd80000ff0f7424 */ /* 0x000fe200078e00ff */
[----:B------:R-:W-:Y:S01]  /*0540*/  MOV R3, UR6 ;  /* 0x0000000600037c02 */ /* 0x000fe20008000f00 */
[----:B--2---:R-:W-:Y:S01]  /*0550*/  DSETP.MAX.AND P0, P1, R4, UR4, PT ;  /* 0x0000000404007e2a */ /* 0x004fe2000b90f000 */
[----:B------:R-:W-:-:S05]  /*0560*/  IMAD.MOV.U32 R0, RZ, RZ, R5 ;  /* 0x000000ffff007224 */ /* 0x000fca00078e0005 */
[----:B------:R-:W-:Y:S02]  /*0570*/  FSEL R11, R0, UR6, P0 ;  /* 0x00000006000b7c08 */ /* 0x000fe40008000000 */
[----:B------:R-:W-:Y:S01]  /*0580*/  SEL R10, R4, UR4, P0 ;  /* 0x00000004040a7c07 */ /* 0x000fe20008000000 */
[----:B------:R-:W-:-:S05]  /*0590*/  IMAD.MOV.U32 R4, RZ, RZ, RZ ;  /* 0x000000ffff047224 */ /* 0x000fca00078e00ff */
[----:B------:R-:W-:-:S04]  /*05a0*/  @P1 LOP3.LUT R11, R3, 0x80000, RZ, 0xfc, !PT ;  /* 0x00080000030b1812 */ /* 0x000fc800078efcff */
[----:B------:R-:W0:Y:S01]  /*05b0*/  MUFU.RSQ64H R5, R11 ;  /* 0x0000000b00057308 */ /* 0x000e220000001c00 */
[----:B------:R-:W-:-:S05]  /*05c0*/  VIADD R0, R11, 0xfff00000 ;  /* 0xfff000000b007836 */ /* 0x000fca0000000000 */
[----:B------:R-:W-:Y:S01]  /*05d0*/  ISETP.GE.U32.AND P0, PT, R0, 0x7fe00000, PT ;  /* 0x7fe000000000780c */ /* 0x000fe20003f06070 */
[----:B0-----:R-:W-:-:S08]  /*05e0*/  DMUL R8, R4, R4 ;  /* 0x0000000404087228 */ /* 0x001fd00000000000 */
[----:B------:R-:W-:-:S08]  /*05f0*/  DFMA R8, R10, -R8, 1 ;  /* 0x3ff000000a08742b */ /* 0x000fd00000000808 */
[----:B------:R-:W-:Y:S02]  /*0600*/  DFMA R14, R8, R14, 0.5 ;  /* 0x3fe00000080e742b */ /* 0x000fe4000000000e */
[----:B------:R-:W-:-:S08]  /*0610*/  DMUL R8, R4, R8 ;  /* 0x0000000804087228 */ /* 0x000fd00000000000 */
[----:B------:R-:W-:Y:S01]  /*0620*/  DFMA R32, R14, R8, R4 ;  /* 0x000000080e20722b */ /* 0x000fe20000000004 */
[----:B------:R-:W-:Y:S10]  /*0630*/  @!P0 BRA `(.L_x_4) ;  /* 0x0000000000108947 */ /* 0x000ff40003800000 */
[----:B------:R-:W-:Y:S01]  /*0640*/  IMAD.MOV.U32 R36, RZ, RZ, R10 ;  /* 0x000000ffff247224 */ /* 0x000fe200078e000a */
[----:B------:R-:W-:Y:S02]  /*0650*/  MOV R37, R11 ;  /* 0x0000000b00257202 */ /* 0x000fe40000000f00 */
[----:B------:R-:W-:-:S07]  /*0660*/  MOV R4, 0x680 ;  /* 0x0000068000047802 */ /* 0x000fce0000000f00 */
[----:B-----5:R-:W-:Y:S05]  /*0670*/  CALL.REL.NOINC `($__internal_1_$__cuda_sm20_drsqrt_f64_slowpath_v2) ;  /* 0x0000002000807944 */ /* 0x020fea0003c00000 */
.L_x_4:
[----:B------:R-:W0:Y:S01]  /*0680*/  MUFU.RCP64H R5, R11 ;  /* 0x0000000b00057308 */ /* 0x000e220000001800 */
[----:B------:R-:W-:Y:S01]  /*0690*/  IMAD.MOV.U32 R4, RZ, RZ, 0x1 ;  /* 0x00000001ff047424 */ /* 0x000fe200078e00ff */
[----:B-----5:R-:W-:Y:S01]  /*06a0*/  DADD R12, R30, -R12 ;  /* 0x000000001e0c7229 */ /* 0x020fe2000000080c */
[----:B------:R-:W1:Y:S07]  /*06b0*/  LDCU.64 UR4, c[0x0][0x3d0] ;  /* 0x00007a00ff0477ac */ /* 0x000e6e0008000a00 */
[----:B------:R-:W-:-:S02]  /*06c0*/  DMUL R12, R12, R12 ;  /* 0x0000000c0c0c7228 */ /* 0x000fc40000000000 */
[----:B0-----:R-:W-:-:S06]  /*06d0*/  DFMA R8, -R10, R4, 1 ;  /* 0x3ff000000a08742b */ /* 0x001fcc0000000104 */
[----:B------:R-:W-:Y:S02]  /*06e0*/  DMUL R12, R12, -0.5 ;  /* 0xbfe000000c0c7828 */ /* 0x000fe40000000000 */
[----:B-1----:R-:W-:Y:S02]  /*06f0*/  DMUL R6, R6, UR4 ;  /* 0x0000000406067c28 */ /* 0x002fe40008000000 */
[----:B------:R-:W-:-:S06]  /*0700*/  DFMA R8, R8, R8, R8 ;  /* 0x000000080808722b */ /* 0x000fcc0000000008 */
[----:B------:R-:W-:Y:S01]  /*0710*/  FSETP.GEU.AND P1, PT, |R13|, 6.5827683646048100446e-37, PT ;  /* 0x036000000d00780b */ /* 0x000fe20003f2e200 */
[----:B------:R-:W-:Y:S02]  /*0720*/  DMUL R24, R6, R32 ;  /* 0x0000002006187228 */ /* 0x000fe40000000000 */
[----:B------:R-:W-:-:S08]  /*0730*/  DFMA R8, R4, R8, R4 ;  /* 0x000000080408722b */ /* 0x000fd00000000004 */
[----:B------:R-:W-:-:S08]  /*0740*/  DFMA R4, -R10, R8, 1 ;  /* 0x3ff000000a04742b */ /* 0x000fd00000000108 */
[----:B------:R-:W-:-:S08]  /*0750*/  DFMA R4, R8, R4, R8 ;  /* 0x000000040804722b */ /* 0x000fd00000000008 */
[----:B------:R-:W-:-:S08]  /*0760*/  DMUL R8, R12, R4 ;  /* 0x000000040c087228 */ /* 0x000fd00000000000 */
[----:B------:R-:W-:-:S08]  /*0770*/  DFMA R14, -R10, R8, R12 ;  /* 0x000000080a0e722b */ /* 0x000fd0000000010c */
[----:B------:R-:W-:-:S10]  /*0780*/  DFMA R4, R4, R14, R8 ;  /* 0x0000000e0404722b */ /* 0x000fd40000000008 */
[----:B------:R-:W-:-:S05]  /*0790*/  FFMA R0, RZ, R11, R5 ;  /* 0x0000000bff007223 */ /* 0x000fca0000000005 */
[----:B------:R-:W-:-:S13]  /*07a0*/  FSETP.GT.AND P0, PT, |R0|, 1.469367938527859385e-39, PT ;  /* 0x001000000000780b */ /* 0x000fda0003f04200 */
[----:B------:R-:W-:Y:S05]  /*07b0*/  @P0 BRA P1, `(.L_x_5) ;  /* 0x00000000001c0947 */ /* 0x000fea0000800000 */
[----:B------:R-:W-:Y:S01]  /*07c0*/  IMAD.MOV.U32 R6, RZ, RZ, R12 ;  /* 0x000000ffff067224 */ /* 0x000fe200078e000c */
[----:B------:R-:W-:Y:S01]  /*07d0*/  MOV R4, 0x810 ;  /* 0x0000081000047802 */ /* 0x000fe20000000f00 */
[----:B------:R-:W-:Y:S02]  /*07e0*/  IMAD.MOV.U32 R7, RZ, RZ, R13 ;  /* 0x000000ffff077224 */ /* 0x000fe400078e000d */
[----:B------:R-:W-:-:S07]  /*07f0*/  IMAD.MOV.U32 R9, RZ, RZ, R11 ;  /* 0x000000ffff097224 */ /* 0x000fce00078e000b */
[----:B------:R-:W-:Y:S05]  /*0800*/  CALL.REL.NOINC `($__internal_0_$__cuda_sm20_div_rn_f64_full) ;  /* 0x0000001800b07944 */ /* 0x000fea0003c00000 */
[----:B------:R-:W-:Y:S02]  /*0810*/  IMAD.MOV.U32 R4, RZ, RZ, R34 ;  /* 0x000000ffff047224 */ /* 0x000fe400078e0022 */
[----:B------:R-:W-:-:S07]  /*0820*/  IMAD.MOV.U32 R5, RZ, RZ, R35 ;  /* 0x000000ffff057224 */ /* 0x000fce00078e0023 */
.L_x_5:
[----:B------:R-:W0:Y:S08]  /*0830*/  LDC R3, c[0x0][0x3b0] ;  /* 0x0000ec00ff037b82 */ /* 0x000e300000000800 */
[----:B------:R-:W0:Y:S08]  /*0840*/  LDC.64 R6, c[0x0][0x398] ;  /* 0x0000e600ff067b82 */ /* 0x000e300000000a00 */
[----:B------:R-:W1:Y:S08]  /*0850*/  LDC.64 R12, c[0x0][0x3a0] ;  /* 0x0000e800ff0c7b82 */ /* 0x000e700000000a00 */
[----:B------:R-:W2:Y:S01]  /*0860*/  LDC.64 R8, c[0x0][0x3a8] ;  /* 0x0000ea00ff087b82 */ /* 0x000ea20000000a00 */
[----:B0-----:R-:W-:-:S06]  /*0870*/  IMAD.WIDE R6, R3, 0x8, R6 ;  /* 0x0000000803067825 */ /* 0x001fcc00078e0206 */
[----:B------:R-:W5:Y:S01]  /*0880*/  LDG.E.64.CONSTANT R6, desc[UR8][R6.64+-0x8] ;  /* 0xfffff80806067981 */ /* 0x000f62000c1e9b00 */
[----:B-1----:R-:W-:-:S06]  /*0890*/  IMAD.WIDE R12, R3, 0x8, R12 ;  /* 0x00000008030c7825 */ /* 0x002fcc00078e020c */
[----:B------:R-:W5:Y:S01]  /*08a0*/  LDG.E.64.CONSTANT R12, desc[UR8][R12.64+-0x8] ;  /* 0xfffff8080c0c7981 */ /* 0x000f62000c1e9b00 */
[----:B--2---:R-:W-:-:S06]  /*08b0*/  IMAD.WIDE R8, R3, 0x8, R8 ;  /* 0x0000000803087825 */ /* 0x004fcc00078e0208 */
[----:B------:R-:W5:Y:S01]  /*08c0*/  LDG.E.64.CONSTANT R8, desc[UR8][R8.64+-0x8] ;  /* 0xfffff80808087981 */ /* 0x000f62000c1e9b00 */
[----:B------:R-:W-:Y:S01]  /*08d0*/  MOV R10, 0x652b82fe ;  /* 0x652b82fe000a7802 */ /* 0x000fe20000000f00 */
[----:B------:R-:W-:-:S06]  /*08e0*/  IMAD.MOV.U32 R11, RZ, RZ, 0x3ff71547 ;  /* 0x3ff71547ff0b7424 */ /* 0x000fcc00078e00ff */
[----:B------:R-:W-:Y:S01]  /*08f0*/  DFMA R10, R4, R10, 6.75539944105574400000e+15 ;  /* 0x43380000040a742b */ /* 0x000fe2000000000a */
[----:B------:R-:W-:Y:S01]  /*0900*/  UMOV UR4, 0xfefa39ef ;  /* 0xfefa39ef00047882 */ /* 0x000fe20000000000 */
[----:B------:R-:W-:-:S06]  /*0910*/  UMOV UR5, 0x3fe62e42 ;  /* 0x3fe62e4200057882 */ /* 0x000fcc0000000000 */
[----:B------:R-:W-:-:S08]  /*0920*/  DADD R14, R10, -6.75539944105574400000e+15 ;  /* 0xc33800000a0e7429 */ /* 0x000fd00000000000 */
[----:B------:R-:W-:Y:S01]  /*0930*/  DFMA R16, R14, -UR4, R4 ;  /* 0x800000040e107c2b */ /* 0x000fe20008000004 */
[----:B------:R-:W-:Y:S01]  /*0940*/  UMOV UR4, 0x3b39803f ;  /* 0x3b39803f00047882 */ /* 0x000fe20000000000 */
[----:B------:R-:W-:-:S06]  /*0950*/  UMOV UR5, 0x3c7abc9e ;  /* 0x3c7abc9e00057882 */ /* 0x000fcc0000000000 */
[----:B------:R-:W-:Y:S01]  /*0960*/  DFMA R16, R14, -UR4, R16 ;  /* 0x800000040e107c2b */ /* 0x000fe20008000010 */
[----:B------:R-:W-:Y:S02]  /*0970*/  IMAD.MOV.U32 R14, RZ, RZ, -0x35dec16 ;  /* 0xfca213eaff0e7424 */ /* 0x000fe400078e00ff */
[----:B------:R-:W-:Y:S01]  /*0980*/  IMAD.MOV.U32 R15, RZ, RZ, 0x3e928af3 ;  /* 0x3e928af3ff0f7424 */ /* 0x000fe200078e00ff */
[----:B------:R-:W-:Y:S01]  /*0990*/  UMOV UR4, 0x69ce2bdf ;  /* 0x69ce2bdf00047882 */ /* 0x000fe20000000000 */
[----:B------:R-:W-:-:S04]  /*09a0*/  UMOV UR5, 0x3e5ade15 ;  /* 0x3e5ade1500057882 */ /* 0x000fc80000000000 */
[----:B------:R-:W-:Y:S01]  /*09b0*/  DFMA R14, R16, UR4, R14 ;  /* 0x00000004100e7c2b */ /* 0x000fe2000800000e */
[----:B------:R-:W-:Y:S01]  /*09c0*/  UMOV UR4, 0x62401315 ;  /* 0x6240131500047882 */ /* 0x000fe20000000000 */
[----:B------:R-:W-:-:S06]  /*09d0*/  UMOV UR5, 0x3ec71dee ;  /* 0x3ec71dee00057882 */ /* 0x000fcc0000000000 */
[----:B------:R-:W-:Y:S01]  /*09e0*/  DFMA R14, R16, R14, UR4 ;  /* 0x00000004100e7e2b */ /* 0x000fe2000800000e */
        /* <DEDUP_REMOVED lines=21> */
[----:B------:R-:W-:-:S07]  /*0b40*/  FSETP.GEU.AND P0, PT, |R5|, 4.1917929649353027344, PT ;  /* 0x4086232b0500780b */ /* 0x000fce0003f0e200 */
[C---:B------:R-:W-:Y:S01]  /*0b50*/  DFMA R14, R16.reuse, R14, 1 ;  /* 0x3ff00000100e742b */ /* 0x040fe2000000000e */
[----:B------:R-:W-:Y:S07]  /*0b60*/  BSSY.RECONVERGENT B0, `(.L_x_6) ;  /* 0x0000012000007945 */ /* 0x000fee0003800200 */
[----:B------:R-:W-:-:S10]  /*0b70*/  DFMA R16, R16, R14, 1 ;  /* 0x3ff000001010742b */ /* 0x000fd4000000000e */
[----:B------:R-:W-:Y:S02]  /*0b80*/  IMAD R15, R10, 0x100000, R17 ;  /* 0x001000000a0f7824 */ /* 0x000fe400078e0211 */
[----:B------:R-:W-:Y:S01]  /*0b90*/  IMAD.MOV.U32 R14, RZ, RZ, R16 ;  /* 0x000000ffff0e7224 */ /* 0x000fe200078e0010 */
[----:B------:R-:W-:Y:S06]  /*0ba0*/  @!P0 BRA `(.L_x_7) ;  /* 0x0000000000348947 */ /* 0x000fec0003800000 */
[----:B------:R-:W-:Y:S01]  /*0bb0*/  FSETP.GEU.AND P1, PT, |R5|, 4.2275390625, PT ;  /* 0x408748000500780b */ /* 0x000fe20003f2e200 */
[C---:B------:R-:W-:Y:S02]  /*0bc0*/  DADD R14, R4.reuse, +INF ;  /* 0x7ff00000040e7429 */ /* 0x040fe40000000000 */
[----:B------:R-:W-:-:S08]  /*0bd0*/  DSETP.GEU.AND P0, PT, R4, RZ, PT ;  /* 0x000000ff0400722a */ /* 0x000fd00003f0e000 */
[----:B------:R-:W-:Y:S02]  /*0be0*/  FSEL R14, R14, RZ, P0 ;  /* 0x000000ff0e0e7208 */ /* 0x000fe40000000000 */
[----:B------:R-:W-:Y:S01]  /*0bf0*/  @!P1 LEA.HI R0, R10, R10, RZ, 0x1 ;  /* 0x0000000a0a009211 */ /* 0x000fe200078f08ff */
[----:B------:R-:W-:Y:S01]  /*0c00*/  @!P1 IMAD.MOV.U32 R4, RZ, RZ, R16 ;  /* 0x000000ffff049224 */ /* 0x000fe200078e0010 */
[----:B------:R-:W-:Y:S02]  /*0c10*/  FSEL R15, R15, RZ, P0 ;  /* 0x000000ff0f0f7208 */ /* 0x000fe40000000000 */
[----:B------:R-:W-:-:S05]  /*0c20*/  @!P1 SHF.R.S32.HI R5, RZ, 0x1, R0 ;  /* 0x00000001ff059819 */ /* 0x000fca0000011400 */
[----:B------:R-:W-:Y:S01]  /*0c30*/  @!P1 IMAD.IADD R10, R10, 0x1, -R5 ;  /* 0x000000010a0a9824 */ /* 0x000fe200078e0a05 */
[----:B------:R-:W-:-:S04]  /*0c40*/  @!P1 LEA R5, R5, R17, 0x14 ;  /* 0x0000001105059211 */ /* 0x000fc800078ea0ff */
[----:B------:R-:W-:Y:S01]  /*0c50*/  @!P1 LEA R11, R10, 0x3ff00000, 0x14 ;  /* 0x3ff000000a0b9811 */ /* 0x000fe200078ea0ff */
[----:B------:R-:W-:-:S06]  /*0c60*/  @!P1 IMAD.MOV.U32 R10, RZ, RZ, RZ ;  /* 0x000000ffff0a9224 */ /* 0x000fcc00078e00ff */
[----:B------:R-:W-:-:S11]  /*0c70*/  @!P1 DMUL R14, R4, R10 ;  /* 0x0000000a040e9228 */ /* 0x000fd60000000000 */
.L_x_7:
[----:B------:R-:W-:Y:S05]  /*0c80*/  BSYNC.RECONVERGENT B0 ;  /* 0x0000000000007941 */ /* 0x000fea0003800200 */
.L_x_6:
[----:B------:R-:W-:Y:S01]  /*0c90*/  UMOV UR4, 0xc2f8f359 ;  /* 0xc2f8f35900047882 */ /* 0x000fe20000000000 */
[----:B------:R-:W-:Y:S01]  /*0ca0*/  UMOV UR5, 0x1a56e1f ;  /* 0x01a56e1f00057882 */ /* 0x000fe20000000000 */
[----:B-----5:R-:W-:Y:S01]  /*0cb0*/  IMAD.MOV.U32 R0, RZ, RZ, R9 ;  /* 0x000000ffff007224 */ /* 0x020fe200078e0009 */
[----:B------:R-:W-:Y:S01]  /*0cc0*/  DSETP.MAX.AND P0, P1, R8, UR4, PT ;  /* 0x0000000408007e2a */ /* 0x000fe2000b90f000 */
[----:B------:R-:W-:Y:S01]  /*0cd0*/  UMOV UR6, UR5 ;  /* 0x0000000500067c82 */ /* 0x000fe20008000000 */
[----:B------:R-:W-:Y:S01]  /*0ce0*/  IMAD.MOV.U32 R32, RZ, RZ, RZ ;  /* 0x000000ffff207224 */ /* 0x000fe200078e00ff */
[----:B------:R-:W-:Y:S01]  /*0cf0*/  MOV R9, 0x3fd80000 ;  /* 0x3fd8000000097802 */ /* 0x000fe20000000f00 */
[----:B------:R-:W-:Y:S01]  /*0d00*/  IMAD.U32 R3, RZ, RZ, UR6 ;  /* 0x00000006ff037e24 */ /* 0x000fe2000f8e00ff */
[----:B------:R-:W-:Y:S01]  /*0d10*/  DMUL R24, R24, R14 ;  /* 0x0000000e18187228 */ /* 0x000fe20000000000 */
[----:B------:R-:W-:Y:S02]  /*0d20*/  FSEL R11, R0, UR6, P0 ;  /* 0x00000006000b7c08 */ /* 0x000fe40008000000 */
[----:B------:R-:W-:Y:S01]  /*0d30*/  SEL R10, R8, UR4, P0 ;  /* 0x00000004080a7c07 */ /* 0x000fe20008000000 */
[----:B------:R-:W-:-:S05]  /*0d40*/  IMAD.MOV.U32 R8, RZ, RZ, 0x0 ;  /* 0x00000000ff087424 */ /* 0x000fca00078e00ff */
        /* <DEDUP_REMOVED lines=11> */
[----:B------:R-:W-:Y:S01]  /*0e00*/  MOV R4, 0xe30 ;  /* 0x00000e3000047802 */ /* 0x000fe20000000f00 */
[----:B------:R-:W-:-:S07]  /*0e10*/  IMAD.MOV.U32 R37, RZ, RZ, R11 ;  /* 0x000000ffff257224 */ /* 0x000fce00078e000b */
[----:B------:R-:W-:Y:S05]  /*0e20*/  CALL.REL.NOINC `($__internal_1_$__cuda_sm20_drsqrt_f64_slowpath_v2) ;  /* 0x0000001800947944 */ /* 0x000fea0003c00000 */
.L_x_8:
[----:B------:R-:W0:Y:S01]  /*0e30*/  MUFU.RCP64H R5, R11 ;  /* 0x0000000b00057308 */ /* 0x000e220000001800 */
[----:B------:R-:W-:Y:S01]  /*0e40*/  IMAD.MOV.U32 R4, RZ, RZ, 0x1 ;  /* 0x00000001ff047424 */ /* 0x000fe200078e00ff */
[----:B------:R-:W-:Y:S01]  /*0e50*/  DADD R12, R30, -R12 ;  /* 0x000000001e0c7229 */ /* 0x000fe2000000080c */
[----:B------:R-:W1:Y:S07]  /*0e60*/  LDCU.64 UR4, c[0x0][0x3d0] ;  /* 0x00007a00ff0477ac */ /* 0x000e6e0008000a00 */
[----:B------:R-:W-:-:S02]  /*0e70*/  DMUL R12, R12, R12 ;  /* 0x0000000c0c0c7228 */ /* 0x000fc40000000000 */
[----:B0-----:R-:W-:Y:S02]  /*0e80*/  DFMA R8, -R10, R4, 1 ;  /* 0x3ff000000a08742b */ /* 0x001fe40000000104 */
[----:B-1----:R-:W-:-:S06]  /*0e90*/  DMUL R6, R6, UR4 ;  /* 0x0000000406067c28 */ /* 0x002fcc0008000000 */
[----:B------:R-:W-:-:S08]  /*0ea0*/  DFMA R8, R8, R8, R8 ;  /* 0x000000080808722b */ /* 0x000fd00000000008 */
[----:B------:R-:W-:Y:S02]  /*0eb0*/  DFMA R4, R4, R8, R4 ;  /* 0x000000080404722b */ /* 0x000fe40000000004 */
[----:B------:R-:W-:-:S06]  /*0ec0*/  DMUL R8, R12, -0.5 ;  /* 0xbfe000000c087828 */ /* 0x000fcc0000000000 */
[----:B------:R-:W-:-:S04]  /*0ed0*/  DFMA R14, -R10, R4, 1 ;  /* 0x3ff000000a0e742b */ /* 0x000fc80000000104 */
[----:B------:R-:W-:-:S04]  /*0ee0*/  FSETP.GEU.AND P1, PT, |R9|, 6.5827683646048100446e-37, PT ;  /* 0x036000000900780b */ /* 0x000fc80003f2e200 */
[----:B------:R-:W-:-:S08]  /*0ef0*/  DFMA R4, R4, R14, R4 ;  /* 0x0000000e0404722b */ /* 0x000fd00000000004 */
[----:B------:R-:W-:-:S08]  /*0f00*/  DMUL R12, R8, R4 ;  /* 0x00000004080c7228 */ /* 0x000fd00000000000 */
[----:B------:R-:W-:-:S08]  /*0f10*/  DFMA R14, -R10, R12, R8 ;  /* 0x0000000c0a0e722b */ /* 0x000fd00000000108 */
[----:B------:R-:W-:Y:S02]  /*0f20*/  DFMA R4, R4, R14, R12 ;  /* 0x0000000e0404722b */ /* 0x000fe4000000000c */
[----:B------:R-:W-:-:S08]  /*0f30*/  DMUL R12, R6, R32 ;  /* 0x00000020060c7228 */ /* 0x000fd00000000000 */
[----:B------:R-:W-:-:S05]  /*0f40*/  FFMA R0, RZ, R11, R5 ;  /* 0x0000000bff007223 */ /* 0x000fca0000000005 */
[----:B------:R-:W-:-:S13]  /*0f50*/  FSETP.GT.AND P0, PT, |R0|, 1.469367938527859385e-39, PT ;  /* 0x001000000000780b */ /* 0x000fda0003f04200 */
[----:B------:R-:W-:Y:S05]  /*0f60*/  @P0 BRA P1, `(.L_x_9) ;  /* 0x00000000001c0947 */ /* 0x000fea0000800000 */
[----:B------:R-:W-:Y:S01]  /*0f70*/  IMAD.MOV.U32 R7, RZ, RZ, R9 ;  /* 0x000000ffff077224 */ /* 0x000fe200078e0009 */
[----:B------:R-:W-:Y:S01]  /*0f80*/  MOV R9, R11 ;  /* 0x0000000b00097202 */ /* 0x000fe20000000f00 */
[----:B------:R-:W-:Y:S01]  /*0f90*/  IMAD.MOV.U32 R6, RZ, RZ, R8 ;  /* 0x000000ffff067224 */ /* 0x000fe200078e0008 */
[----:B------:R-:W-:-:S07]  /*0fa0*/  MOV R4, 0xfc0 ;  /* 0x00000fc000047802 */ /* 0x000fce0000000f00 */
[----:B------:R-:W-:Y:S05]  /*0fb0*/  CALL.REL.NOINC `($__internal_0_$__cuda_sm20_div_rn_f64_full) ;  /* 0x0000001000c47944 */ /* 0x000fea0003c00000 */
[----:B------:R-:W-:Y:S02]  /*0fc0*/  IMAD.MOV.U32 R4, RZ, RZ, R34 ;  /* 0x000000ffff047224 */ /* 0x000fe400078e0022 */
[----:B------:R-:W-:-:S07]  /*0fd0*/  IMAD.MOV.U32 R5, RZ, RZ, R35 ;  /* 0x000000ffff057224 */ /* 0x000fce00078e0023 */
.L_x_9:
[----:B------:R-:W-:Y:S01]  /*0fe0*/  IMAD.MOV.U32 R6, RZ, RZ, 0x652b82fe ;  /* 0x652b82feff067424 */ /* 0x000fe200078e00ff */
[----:B------:R-:W-:Y:S01]  /*0ff0*/  UMOV UR4, 0xfefa39ef ;  /* 0xfefa39ef00047882 */ /* 0x000fe20000000000 */
[----:B------:R-:W-:Y:S01]  /*1000*/  IMAD.MOV.U32 R7, RZ, RZ, 0x3ff71547 ;  /* 0x3ff71547ff077424 */ /* 0x000fe200078e00ff */
[----:B------:R-:W-:Y:S01]  /*1010*/  UMOV UR5, 0x3fe62e42 ;  /* 0x3fe62e4200057882 */ /* 0x000fe20000000000 */
[----:B------:R-:W0:Y:S01]  /*1020*/  S2R R0, SR_TID.X ;  /* 0x0000000000007919 */ /* 0x000e220000002100 */
[----:B------:R-:W1:Y:S01]  /*1030*/  LDCU UR6, c[0x0][0x3b0] ;  /* 0x00007600ff0677ac */ /* 0x000e620008000800 */
[----:B------:R-:W-:Y:S01]  /*1040*/  FSETP.GEU.AND P0, PT, |R5|, 4.1917929649353027344, PT ;  /* 0x4086232b0500780b */ /* 0x000fe20003f0e200 */
[----:B------:R-:W-:Y:S01]  /*1050*/  BSSY.RECONVERGENT B0, `(.L_x_10) ;  /* 0x0000038000007945 */ /* 0x000fe20003800200 */
[----:B------:R-:W-:-:S08]  /*1060*/  DFMA R6, R4, R6, 6.75539944105574400000e+15 ;  /* 0x433800000406742b */ /* 0x000fd00000000006 */
[----:B------:R-:W-:Y:S01]  /*1070*/  DADD R8, R6, -6.75539944105574400000e+15 ;  /* 0xc338000006087429 */ /* 0x000fe20000000000 */
[----:B-1----:R-:W-:-:S07]  /*1080*/  UIADD3 UR10, UPT, UPT, UR6, -0x2, URZ ;  /* 0xfffffffe060a7890 */ /* 0x002fce000fffe0ff */
[----:B------:R-:W-:Y:S01]  /*1090*/  DFMA R10, R8, -UR4, R4 ;  /* 0x80000004080a7c2b */ /* 0x000fe20008000004 */
[----:B------:R-:W-:Y:S01]  /*10a0*/  UMOV UR4, 0x3b39803f ;  /* 0x3b39803f00047882 */ /* 0x000fe20000000000 */
[----:B------:R-:W-:-:S06]  /*10b0*/  UMOV UR5, 0x3c7abc9e ;  /* 0x3c7abc9e00057882 */ /* 0x000fcc0000000000 */
[----:B------:R-:W-:Y:S01]  /*10c0*/  DFMA R10, R8, -UR4, R10 ;  /* 0x80000004080a7c2b */ /* 0x000fe2000800000a */
[----:B------:R-:W-:Y:S01]  /*10d0*/  UMOV UR4, 0x69ce2bdf ;  /* 0x69ce2bdf00047882 */ /* 0x000fe20000000000 */
[----:B------:R-:W-:Y:S01]  /*10e0*/  IMAD.MOV.U32 R8, RZ, RZ, -0x35dec16 ;  /* 0xfca213eaff087424 */ /* 0x000fe200078e00ff */
[----:B------:R-:W-:Y:S01]  /*10f0*/  UMOV UR5, 0x3e5ade15 ;  /* 0x3e5ade1500057882 */ /* 0x000fe20000000000 */
[----:B------:R-:W-:Y:S01]  /*1100*/  IMAD.MOV.U32 R9, RZ, RZ, 0x3e928af3 ;  /* 0x3e928af3ff097424 */ /* 0x000fe200078e00ff */
[----:B0-----:R-:W-:-:S05]  /*1110*/  ISETP.GE.AND P2, PT, R0, UR10, PT ;  /* 0x0000000a00007c0c */ /* 0x001fca000bf46270 */
        /* <DEDUP_REMOVED lines=24> */
[----:B------:R-:W-:-:S08]  /*12a0*/  DFMA R8, R10, R8, UR4 ;  /* 0x000000040a087e2b */ /* 0x000fd00008000008 */
[----:B------:R-:W-:-:S08]  /*12b0*/  DFMA R8, R10, R8, 1 ;  /* 0x3ff000000a08742b */ /* 0x000fd00000000008 */
[----:B------:R-:W-:-:S10]  /*12c0*/  DFMA R10, R10, R8, 1 ;  /* 0x3ff000000a0a742b */ /* 0x000fd40000000008 */
[----:B------:R-:W-:Y:S01]  /*12d0*/  LEA R9, R6, R11, 0x14 ;  /* 0x0000000b06097211 */ /* 0x000fe200078ea0ff */
        /* <DEDUP_REMOVED lines=10> */
[----:B------:R-:W-:Y:S02]  /*1380*/  @!P1 IMAD.IADD R6, R6, 0x1, -R3 ;  /* 0x0000000106069824 */ /* 0x000fe400078e0a03 */
[----:B------:R-:W-:-:S03]  /*1390*/  @!P1 IMAD R5, R3, 0x100000, R11 ;  /* 0x0010000003059824 */ /* 0x000fc600078e020b */
[----:B------:R-:W-:Y:S01]  /*13a0*/  @!P1 LEA R7, R6, 0x3ff00000, 0x14 ;  /* 0x3ff0000006079811 */ /* 0x000fe200078ea0ff */
[----:B------:R-:W-:-:S06]  /*13b0*/  @!P1 IMAD.MOV.U32 R6, RZ, RZ, RZ ;  /* 0x000000ffff069224 */ /* 0x000fcc00078e00ff */
[----:B------:R-:W-:-:S11]  /*13c0*/  @!P1 DMUL R8, R4, R6 ;  /* 0x0000000604089228 */ /* 0x000fd60000000000 */
.L_x_11:
[----:B------:R-:W-:Y:S05]  /*13d0*/  BSYNC.RECONVERGENT B0 ;  /* 0x0000000000007941 */ /* 0x000fea0003800200 */
.L_x_10:
[----:B------:R-:W-:Y:S05]  /*13e0*/  @P2 EXIT ;  /* 0x000000000000294d */ /* 0x000fea0003800000 */
[----:B------:R-:W-:Y:S01]  /*13f0*/  DMUL R12, R12, R8 ;  /* 0x000000080c0c7228 */ /* 0x000fe20000000000 */
[----:B------:R-:W-:Y:S01]  /*1400*/  BSSY.RECONVERGENT B0, `(.L_x_12) ;  /* 0x00000eb000007945 */ /* 0x000fe20003800200 */
[----:B------:R-:W-:Y:S01]  /*1410*/  DADD R20, R28, 1 ;  /* 0x3ff000001c147429 */ /* 0x000fe20000000000 */
[----:B------:R-:W0:Y:S01]  /*1420*/  LDCU.64 UR22, c[0x0][0x3b8] ;  /* 0x00007700ff1677ac */ /* 0x000e220008000a00 */
[----:B------:R-:W-:Y:S01]  /*1430*/  DMUL R24, R24, R28 ;  /* 0x0000001c18187228 */ /* 0x000fe20000000000 */
[----:B------:R-:W1:Y:S03]  /*1440*/  LDCU.64 UR24, c[0x0][0x3d0] ;  /* 0x00007a00ff1877ac */ /* 0x000e660008000a00 */
[----:B------:R-:W-:Y:S02]  /*1450*/  DMUL R22, R12, R26 ;  /* 0x0000001a0c167228 */ /* 0x000fe40000000000 */
[----:B------:R-:W-:Y:S01]  /*1460*/  DADD R20, R20, R26 ;  /* 0x0000000014147229 */ /* 0x000fe2000000001a */
[----:B------:R-:W2:Y:S01]  /*1470*/  LDCU UR16, c[0x0][0x3cc] ;  /* 0x00007980ff1077ac */ /* 0x000ea20008000800 */
[----:B------:R-:W3:Y:S01]  /*1480*/  LDCU.64 UR18, c[0x0][0x3d8] ;  /* 0x00007b00ff1277ac */ /* 0x000ee20008000a00 */
[----:B------:R-:W4:Y:S01]  /*1490*/  LDCU.64 UR20, c[0x0][0x3f0] ;  /* 0x00007e00ff1477ac */ /* 0x000f220008000a00 */
[----:B------:R-:W0:Y:S01]  /*14a0*/  LDCU.128 UR12, c[0x0][0x3e0] ;  /* 0x00007c00ff0c77ac */ /* 0x000e220008000c00 */
[----:B------:R-:W-:-:S02]  /*14b0*/  UIADD3 UR6, UPT, UPT, UR6, -0x3, URZ ;  /* 0xfffffffd06067890 */ /* 0x000fc4000fffe0ff */
[----:B------:R-:W-:-:S12]  /*14c0*/  USHF.R.S32.HI UR11, URZ, 0x1f, UR10 ;  /* 0x0000001fff0b7899 */ /* 0x000fd8000801140a */
.L_x_23:
[----:B0-----:R-:W1:Y:S08]  /*14d0*/  LDC.64 R4, c[0x0][0x3a8] ;  /* 0x0000ea00ff047b82 */ /* 0x001e700000000a00 */
[----:B------:R-:W2:Y:S01]  /*14e0*/  LDC.64 R12, c[0x0][0x398] ;  /* 0x0000e600ff0c7b82 */ /* 0x000ea20000000a00 */
[----:B-1----:R-:W-:-:S06]  /*14f0*/  IMAD.WIDE R4, R0, 0x8, R4 ;  /* 0x0000000800047825 */ /* 0x002fcc00078e0204 */
[----:B------:R-:W3:Y:S01]  /*1500*/  LDG.E.64.CONSTANT R4, desc[UR8][R4.64+0x8] ;  /* 0x0000080804047981 */ /* 0x000ee2000c1e9b00 */
[----:B--2---:R-:W-:-:S06]  /*1510*/  IMAD.WIDE R12, R0, 0x8, R12 ;  /* 0x00000008000c7825 */ /* 0x004fcc00078e020c */
[----:B------:R-:W5:Y:S01]  /*1520*/  LDG.E.64.CONSTANT R12, desc[UR8][R12.64+0x8] ;  /* 0x000008080c0c7981 */ /* 0x000f62000c1e9b00 */
[----:B------:R-:W-:Y:S01]  /*1530*/  UMOV UR4, 0xc2f8f359 ;  /* 0xc2f8f35900047882 */ /* 0x000fe20000000000 */
[----:B------:R-:W-:Y:S01]  /*1540*/  UMOV UR5, 0x1a56e1f ;  /* 0x01a56e1f00057882 */ /* 0x000fe20000000000 */
[----:B------:R-:W-:Y:S01]  /*1550*/  IMAD.MOV.U32 R8, RZ, RZ, 0x0 ;  /* 0x00000000ff087424 */ /* 0x000fe200078e00ff */
[----:B------:R-:W-:Y:S01]  /*1560*/  UMOV UR7, UR5 ;  /* 0x0000000500077c82 */ /* 0x000fe20008000000 */
[----:B------:R-:W-:Y:S01]  /*1570*/  IMAD.MOV.U32 R9, RZ, RZ, 0x3fd80000 ;  /* 0x3fd80000ff097424 */ /* 0x000fe200078e00ff */
[----:B------:R-:W-:Y:S01]  /*1580*/  BSSY.RECONVERGENT B1, `(.L_x_13) ;  /* 0x000001a000017945 */ /* 0x000fe20003800200 */
[----:B------:R-:W-:Y:S01]  /*1590*/  IMAD.U32 R6, RZ, RZ, UR7 ;  /* 0x00000007ff067e24 */ /* 0x000fe2000f8e00ff */
[----:B---3--:R-:W-:Y:S01]  /*15a0*/  DSETP.MAX.AND P0, P1, R4, UR4, PT ;  /* 0x0000000404007e2a */ /* 0x008fe2000b90f000 */
[----:B------:R-:W-:-:S05]  /*15b0*/  MOV R3, R5 ;  /* 0x0000000500037202 */ /* 0x000fca0000000f00 */
[----:B------:R-:W-:Y:S02]  /*15c0*/  FSEL R19, R3, UR7, P0 ;  /* 0x0000000703137c08 */ /* 0x000fe40008000000 */
[----:B------:R-:W-:Y:S02]  /*15d0*/  SEL R18, R4, UR4, P0 ;  /* 0x0000000404127c07 */ /* 0x000fe40008000000 */
[----:B------:R-:W-:-:S04]  /*15e0*/  SHF.R.S32.HI R3, RZ, 0x1f, R0 ;  /* 0x0000001fff037819 */ /* 0x000fc80000011400 */
[----:B------:R-:W-:-:S04]  /*15f0*/  @P1 LOP3.LUT R19, R6, 0x80000, RZ, 0xfc, !PT ;  /* 0x0008000006131812 */ /* 0x000fc800078efcff */
[----:B------:R-:W1:Y:S01]  /*1600*/  MUFU.RSQ64H R7, R19 ;  /* 0x0000001300077308 */ /* 0x000e620000001c00 */
[----:B------:R-:W-:-:S05]  /*1610*/  VIADD R6, R19, 0xfcb00000 ;  /* 0xfcb0000013067836 */ /* 0x000fca0000000000 */
[----:B------:R-:W-:Y:S01]  /*1620*/  ISETP.GE.U32.AND P0, PT, R6, 0x7ca00000, PT ;  /* 0x7ca000000600780c */ /* 0x000fe20003f06070 */
[----:B-1----:R-:W-:-:S08]  /*1630*/  DMUL R4, R6, R6 ;  /* 0x0000000606047228 */ /* 0x002fd00000000000 */
[----:B------:R-:W-:-:S08]  /*1640*/  DFMA R4, R18, -R4, 1 ;  /* 0x3ff000001204742b */ /* 0x000fd00000000804 */
[----:B------:R-:W-:Y:S02]  /*1650*/  DFMA R8, R4, R8, 0.5 ;  /* 0x3fe000000408742b */ /* 0x000fe40000000008 */
[----:B------:R-:W-:-:S08]  /*1660*/  DMUL R4, R6, R4 ;  /* 0x0000000406047228 */ /* 0x000fd00000000000 */
[----:B------:R-:W-:-:S08]  /*1670*/  DFMA R10, R8, R4, R6 ;  /* 0x00000004080a722b */ /* 0x000fd00000000006 */
[----:B------:R-:W-:Y:S02]  /*1680*/  DMUL R14, R18, R10 ;  /* 0x0000000a120e7228 */ /* 0x000fe40000000000 */
[----:B------:R-:W-:Y:S02]  /*1690*/  VIADD R9, R11, 0xfff00000 ;  /* 0xfff000000b097836 */ /* 0x000fe40000000000 */
[----:B------:R-:W-:-:S04]  /*16a0*/  IMAD.MOV.U32 R8, RZ, RZ, R10 ;  /* 0x000000ffff087224 */ /* 0x000fc800078e000a */
[----:B------:R-:W-:-:S08]  /*16b0*/  DFMA R16, R14, -R14, R18 ;  /* 0x8000000e0e10722b */ /* 0x000fd00000000012 */
[----:B------:R-:W-:Y:S01]  /*16c0*/  DFMA R4, R16, R8, R14 ;  /* 0x000000081004722b */ /* 0x000fe2000000000e */
[----:B------:R-:W-:Y:S10]  /*16d0*/  @!P0 BRA `(.L_x_14) ;  /* 0x0000000000108947 */ /* 0x000ff40003800000 */
[----:B------:R-:W-:-:S07]  /*16e0*/  MOV R4, 0x1700 ;  /* 0x0000170000047802 */ /* 0x000fce0000000f00 */
[----:B0---45:R-:W-:Y:S05]  /*16f0*/  CALL.REL.NOINC `($__internal_2_$__cuda_sm20_dsqrt_rn_f64_mediumpath_v1) ;  /* 0x0000001000ec7944 */ /* 0x031fea0003c00000 */
[----:B------:R-:W-:Y:S01]  /*1700*/  IMAD.MOV.U32 R4, RZ, RZ, R6 ;  /* 0x000000ffff047224 */ /* 0x000fe200078e0006 */
[----:B------:R-:W-:-:S07]  /*1710*/  MOV R5, R7 ;  /* 0x0000000700057202 */ /* 0x000fce0000000f00 */
.L_x_14:
[----:B0---4-:R-:W-:Y:S05]  /*1720*/  BSYNC.RECONVERGENT B1 ;  /* 0x0000000000017941 */ /* 0x011fea0003800200 */
.L_x_13:
[----:B------:R-:W0:Y:S01]  /*1730*/  LDC.64 R10, c[0x0][0x3c8] ;  /* 0x0000f200ff0a7b82 */ /* 0x000e220000000a00 */
[----:B------:R-:W0:Y:S01]  /*1740*/  MUFU.RCP64H R7, UR16 ;  /* 0x0000001000077d08 */ /* 0x000e220008001800 */
[----:B------:R-:W-:Y:S01]  /*1750*/  IMAD.MOV.U32 R6, RZ, RZ, 0x1 ;  /* 0x00000001ff067424 */ /* 0x000fe200078e00ff */
[----:B-----5:R-:W-:Y:S01]  /*1760*/  DMUL R16, R12, R4 ;  /* 0x000000040c107228 */ /* 0x020fe20000000000 */
[----:B------:R-:W-:Y:S09]  /*1770*/  BSSY.RECONVERGENT B1, `(.L_x_15) ;  /* 0x0000016000017945 */ /* 0x000ff20003800200 */
[----:B------:R-:W-:Y:S01]  /*1780*/  FSETP.GEU.AND P1, PT, |R17|, 6.5827683646048100446e-37, PT ;  /* 0x036000001100780b */ /* 0x000fe20003f2e200 */
[----:B0-----:R-:W-:-:S08]  /*1790*/  DFMA R8, R6, -R10, 1 ;  /* 0x3ff000000608742b */ /* 0x001fd0000000080a */
[----:B------:R-:W-:-:S08]  /*17a0*/  DFMA R8, R8, R8, R8 ;  /* 0x000000080808722b */ /* 0x000fd00000000008 */
[----:B------:R-:W-:-:S08]  /*17b0*/  DFMA R8, R6, R8, R6 ;  /* 0x000000080608722b */ /* 0x000fd00000000006 */
[----:B------:R-:W-:-:S08]  /*17c0*/  DFMA R6, R8, -R10, 1 ;  /* 0x3ff000000806742b */ /* 0x000fd0000000080a */
[----:B------:R-:W-:-:S08]  /*17d0*/  DFMA R6, R8, R6, R8 ;  /* 0x000000060806722b */ /* 0x000fd00000000008 */
[----:B------:R-:W-:-:S08]  /*17e0*/  DMUL R14, R16, R6 ;  /* 0x00000006100e7228 */ /* 0x000fd00000000000 */
[----:B------:R-:W-:-:S08]  /*17f0*/  DFMA R4, R14, -R10, R16 ;  /* 0x8000000a0e04722b */ /* 0x000fd00000000010 */
[----:B------:R-:W-:-:S10]  /*1800*/  DFMA R14, R6, R4, R14 ;  /* 0x00000004060e722b */ /* 0x000fd4000000000e */
[----:B------:R-:W-:-:S05]  /*1810*/  FFMA R4, RZ, UR16, R15 ;  /* 0x00000010ff047c23 */ /* 0x000fca000800000f */
[----:B------:R-:W-:-:S13]  /*1820*/  FSETP.GT.AND P0, PT, |R4|, 1.469367938527859385e-39, PT ;  /* 0x001000000400780b */ /* 0x000fda0003f04200 */
[----:B------:R-:W-:Y:S05]  /*1830*/  @P0 BRA P1, `(.L_x_16) ;  /* 0x0000000000240947 */ /* 0x000fea0000800000 */
[----:B------:R-:W0:Y:S01]  /*1840*/  LDCU.64 UR4, c[0x0][0x3c8] ;  /* 0x00007900ff0477ac */ /* 0x000e220008000a00 */
[----:B------:R-:W-:Y:S01]  /*1850*/  IMAD.MOV.U32 R6, RZ, RZ, R16 ;  /* 0x000000ffff067224 */ /* 0x000fe200078e0010 */
[----:B------:R-:W-:Y:S01]  /*1860*/  MOV R4, 0x18b0 ;  /* 0x000018b000047802 */ /* 0x000fe20000000f00 */
[----:B------:R-:W-:Y:S02]  /*1870*/  IMAD.MOV.U32 R7, RZ, RZ, R17 ;  /* 0x000000ffff077224 */ /* 0x000fe400078e0011 */
[----:B0-----:R-:W-:Y:S02]  /*1880*/  IMAD.U32 R10, RZ, RZ, UR4 ;  /* 0x00000004ff0a7e24 */ /* 0x001fe4000f8e00ff */
[----:B------:R-:W-:-:S07]  /*1890*/  IMAD.U32 R9, RZ, RZ, UR5 ;  /* 0x00000005ff097e24 */ /* 0x000fce000f8e00ff */
[----:B------:R-:W-:Y:S05]  /*18a0*/  CALL.REL.NOINC `($__internal_0_$__cuda_sm20_div_rn_f64_full) ;  /* 0x0000000800887944 */ /* 0x000fea0003c00000 */
[----:B------:R-:W-:Y:S01]  /*18b0*/  IMAD.MOV.U32 R14, RZ, RZ, R34 ;  /* 0x000000ffff0e7224 */ /* 0x000fe200078e0022 */
[----:B------:R-:W-:-:S07]  /*18c0*/  MOV R15, R35 ;  /* 0x00000023000f7202 */ /* 0x000fce0000000f00 */
.L_x_16:
[----:B------:R-:W-:Y:S05]  /*18d0*/  BSYNC.RECONVERGENT B1 ;  /* 0x0000000000017941 */ /* 0x000fea0003800200 */
.L_x_15:
[----:B------:R-:W0:Y:S08]  /*18e0*/  LDC R5, c[0x0][0x3b4] ;  /* 0x0000ed00ff057b82 */ /* 0x000e300000000800 */
[----:B------:R-:W1:Y:S08]  /*18f0*/  LDC.64 R6, c[0x0][0x3a0] ;  /* 0x0000e800ff067b82 */ /* 0x000e700000000a00 */
[----:B------:R-:W2:Y:S01]  /*1900*/  LDC.64 R16, c[0x0][0x380] ;  /* 0x0000e000ff107b82 */ /* 0x000ea20000000a00 */
[----:B0-----:R-:W-:-:S04]  /*1910*/  IMAD R5, R0, R5, R5 ;  /* 0x0000000500057224 */ /* 0x001fc800078e0205 */
[----:B------:R-:W-:Y:S02]  /*1920*/  IMAD.IADD R5, R5, 0x1, R2 ;  /* 0x0000000105057824 */ /* 0x000fe400078e0202 */
[----:B-1----:R-:W-:-:S06]  /*1930*/  IMAD.WIDE R6, R0, 0x8, R6 ;  /* 0x0000000800067825 */ /* 0x002fcc00078e0206 */
[----:B------:R-:W5:Y:S01]  /*1940*/  LDG.E.64.CONSTANT R6, desc[UR8][R6.64+0x8] ;  /* 0x0000080806067981 */ /* 0x000f62000c1e9b00 */
[----:B--2---:R-:W-:-:S06]  /*1950*/  IMAD.WIDE R16, R5, 0x8, R16 ;  /* 0x0000000805107825 */ /* 0x004fcc00078e0210 */
[----:B------:R-:W5:Y:S01]  /*1960*/  LDG.E.64.CONSTANT R16, desc[UR8][R16.64] ;  /* 0x0000000810107981 */ /* 0x000f62000c1e9b00 */
[----:B------:R-:W-:Y:S02]  /*1970*/  IMAD.MOV.U32 R4, RZ, RZ, R0 ;  /* 0x000000ffff047224 */ /* 0x000fe400078e0000 */
[----:B------:R-:W-:Y:S01]  /*1980*/  IMAD.MOV.U32 R5, RZ, RZ, R3 ;  /* 0x000000ffff057224 */ /* 0x000fe200078e0003 */
[----:B------:R-:W0:Y:S01]  /*1990*/  MUFU.RSQ64H R9, R19 ;  /* 0x0000001300097308 */ /* 0x000e220000001c00 */
[C---:B------:R-:W-:Y:S02]  /*19a0*/  IMAD R3, R2.reuse, UR11, RZ ;  /* 0x0000000b02037c24 */ /* 0x040fe4000f8e02ff */
[----:B------:R-:W-:-:S04]  /*19b0*/  IMAD.WIDE.U32 R4, R2, UR10, R4 ;  /* 0x0000000a02047c25 */ /* 0x000fc8000f8e0004 */
[----:B------:R-:W-:Y:S02]  /*19c0*/  IMAD.IADD R5, R5, 0x1, R3 ;  /* 0x0000000105057824 */ /* 0x000fe400078e0203 */
[C---:B------:R-:W-:Y:S01]  /*19d0*/  IMAD.SHL.U32 R3, R4.reuse, 0x8, RZ ;  /* 0x0000000804037824 */ /* 0x040fe200078e00ff */
[----:B------:R-:W-:Y:S02]  /*19e0*/  DMUL R14, R14, UR22 ;  /* 0x000000160e0e7c28 */ /* 0x000fe40008000000 */
[----:B------:R-:W-:Y:S01]  /*19f0*/  DADD R10, -RZ, -R28 ;  /* 0x00000000ff0a7229 */ /* 0x000fe2000000091c */
[----:B------:R-:W-:Y:S01]  /*1a00*/  SHF.L.U64.HI R5, R4, 0x3, R5 ;  /* 0x0000000304057819 */ /* 0x000fe20000010205 */
[----:B------:R-:W-:Y:S01]  /*1a10*/  DADD R32, -RZ, -R26 ;  /* 0x00000000ff207229 */ /* 0x000fe2000000091a */
[----:B------:R-:W-:Y:S01]  /*1a20*/  IADD3 R42, P0, PT, R3, UR12, RZ ;  /* 0x0000000c032a7c10 */ /* 0x000fe2000ff1e0ff */
[----:B------:R-:W-:Y:S01]  /*1a30*/  IMAD.MOV.U32 R8, RZ, RZ, RZ ;  /* 0x000000ffff087224 */ /* 0x000fe200078e00ff */
[----:B------:R-:W-:-:S02]  /*1a40*/  ISETP.NE.AND P1, PT, R0, RZ, PT ;  /* 0x000000ff0000720c */ /* 0x000fc40003f25270 */
[----:B------:R-:W-:Y:S01]  /*1a50*/  IADD3.X R43, PT, PT, R5, UR13, RZ, P0, !PT ;  /* 0x0000000d052b7c10 */ /* 0x000fe200087fe4ff */
[----:B------:R-:W-:Y:S01]  /*1a60*/  DADD R38, R20, R14 ;  /* 0x0000000014267229 */ /* 0x000fe2000000000e */
[C---:B------:R-:W-:Y:S02]  /*1a70*/  IADD3 R44, P0, PT, R3.reuse, UR18, RZ ;  /* 0x00000012032c7c10 */ /* 0x040fe4000ff1e0ff */
[----:B------:R-:W-:Y:S02]  /*1a80*/  ISETP.NE.AND P2, PT, R0, UR6, PT ;  /* 0x0000000600007c0c */ /* 0x000fe4000bf45270 */
[----:B------:R-:W-:Y:S01]  /*1a90*/  IADD3 R34, P3, PT, R3, UR14, RZ ;  /* 0x0000000e03227c10 */ /* 0x000fe2000ff7e0ff */
[----:B0-----:R-:W-:Y:S01]  /*1aa0*/  DMUL R40, R8, R8 ;  /* 0x0000000808287228 */ /* 0x001fe20000000000 */
[----:B------:R-:W-:Y:S02]  /*1ab0*/  FSEL R10, R10, RZ, P1 ;  /* 0x000000ff0a0a7208 */ /* 0x000fe40000800000 */
[----:B------:R-:W-:-:S02]  /*1ac0*/  FSEL R11, R11, RZ, P1 ;  /* 0x000000ff0b0b7208 */ /* 0x000fc40000800000 */
[----:B------:R-:W-:Y:S02]  /*1ad0*/  IADD3.X R45, PT, PT, R5, UR19, RZ, P0, !PT ;  /* 0x00000013052d7c10 */ /* 0x000fe400087fe4ff */
[----:B------:R-:W-:Y:S02]  /*1ae0*/  FSEL R36, R32, RZ, P2 ;  /* 0x000000ff20247208 */ /* 0x000fe40001000000 */
[----:B------:R-:W-:Y:S02]  /*1af0*/  FSEL R37, R33, RZ, P2 ;  /* 0x000000ff21257208 */ /* 0x000fe40001000000 */
[----:B------:R-:W-:Y:S01]  /*1b00*/  IADD3.X R35, PT, PT, R5, UR15, RZ, P3, !PT ;  /* 0x0000000f05237c10 */ /* 0x000fe20009ffe4ff */
[----:B------:R0:W-:Y:S01]  /*1b10*/  STG.E.64 desc[UR8][R42.64], R38 ;  /* 0x000000262a007986 */ /* 0x0001e2000c101b08 */
[----:B------:R-:W-:Y:S01]  /*1b20*/  VIADD R4, R19, 0xfff00000 ;  /* 0xfff0000013047836 */ /* 0x000fe20000000000 */
[----:B------:R-:W-:Y:S02]  /*1b30*/  DFMA R40, R18, -R40, 1 ;  /* 0x3ff000001228742b */ /* 0x000fe40000000828 */
[----:B------:R0:W-:Y:S01]  /*1b40*/  STG.E.64 desc[UR8][R44.64], R10 ;  /* 0x0000000a2c007986 */ /* 0x0001e2000c101b08 */
[----:B------:R-:W-:-:S03]  /*1b50*/  MOV R32, 0x0 ;  /* 0x0000000000207802 */ /* 0x000fc60000000f00 */
[----:B------:R0:W-:Y:S01]  /*1b60*/  STG.E.64 desc[UR8][R34.64], R36 ;  /* 0x0000002422007986 */ /* 0x0001e2000c101b08 */
[----:B------:R-:W-:Y:S01]  /*1b70*/  IMAD.MOV.U32 R33, RZ, RZ, 0x3fd80000 ;  /* 0x3fd80000ff217424 */ /* 0x000fe200078e00ff */
[----:B------:R-:W-:-:S05]  /*1b80*/  ISETP.GE.U32.AND P0, PT, R4, 0x7fe00000, PT ;  /* 0x7fe000000400780c */ /* 0x000fca0003f06070 */
[----:B------:R-:W-:Y:S02]  /*1b90*/  DFMA R32, R40, R32, 0.5 ;  /* 0x3fe000002820742b */ /* 0x000fe40000000020 */
[----:B------:R-:W-:Y:S01]  /*1ba0*/  DMUL R40, R8, R40 ;  /* 0x0000002808287228 */ /* 0x000fe20000000000 */
[----:B------:R-:W-:Y:S07]  /*1bb0*/  BSSY.RECONVERGENT B1, `(.L_x_17) ;  /* 0x0000007000017945 */ /* 0x000fee0003800200 */
[----:B------:R-:W-:Y:S01]  /*1bc0*/  DFMA R32, R32, R40, R8 ;  /* 0x000000282020722b */ /* 0x000fe20000000008 */
[----:B0-----:R-:W-:Y:S10]  /*1bd0*/  @!P0 BRA `(.L_x_18) ;  /* 0x0000000000108947 */ /* 0x001ff40003800000 */
[----:B------:R-:W-:Y:S01]  /*1be0*/  IMAD.MOV.U32 R36, RZ, RZ, R18 ;  /* 0x000000ffff247224 */ /* 0x000fe200078e0012 */
[----:B------:R-:W-:Y:S01]  /*1bf0*/  MOV R4, 0x1c20 ;  /* 0x00001c2000047802 */ /* 0x000fe20000000f00 */
[----:B------:R-:W-:-:S07]  /*1c00*/  IMAD.MOV.U32 R37, RZ, RZ, R19 ;  /* 0x000000ffff257224 */ /* 0x000fce00078e0013 */
[----:B-----5:R-:W-:Y:S05]  /*1c10*/  CALL.REL.NOINC `($__internal_1_$__cuda_sm20_drsqrt_f64_slowpath_v2) ;  /* 0x0000000c00187944 */ /* 0x020fea0003c00000 */
.L_x_18:
[----:B------:R-:W-:Y:S05]  /*1c20*/  BSYNC.RECONVERGENT B1 ;  /* 0x0000000000017941 */ /* 0x000fea0003800200 */
.L_x_17:
[----:B------:R-:W0:Y:S01]  /*1c30*/  MUFU.RCP64H R9, R19 ;  /* 0x0000001300097308 */ /* 0x000e220000001800 */
[----:B------:R-:W-:Y:S01]  /*1c40*/  IMAD.MOV.U32 R8, RZ, RZ, 0x1 ;  /* 0x00000001ff087424 */ /* 0x000fe200078e00ff */
[----:B-----5:R-:W-:Y:S01]  /*1c50*/  DADD R6, R30, -R6 ;  /* 0x000000001e067229 */ /* 0x020fe20000000806 */
[----:B------:R-:W-:Y:S01]  /*1c60*/  BSSY.RECONVERGENT B1, `(.L_x_19) ;  /* 0x0000019000017945 */ /* 0x000fe20003800200 */
[----:B------:R-:W-:-:S08]  /*1c70*/  DMUL R12, R12, UR24 ;  /* 0x000000180c0c7c28 */ /* 0x000fd00008000000 */
[----:B------:R-:W-:Y:S02]  /*1c80*/  DMUL R12, R12, R32 ;  /* 0x000000200c0c7228 */ /* 0x000fe40000000000 */
[----:B0-----:R-:W-:-:S08]  /*1c90*/  DFMA R10, -R18, R8, 1 ;  /* 0x3ff00000120a742b */ /* 0x001fd00000000108 */
[----:B------:R-:W-:-:S08]  /*1ca0*/  DFMA R10, R10, R10, R10 ;  /* 0x0000000a0a0a722b */ /* 0x000fd0000000000a */
[----:B------:R-:W-:Y:S02]  /*1cb0*/  DFMA R10, R8, R10, R8 ;  /* 0x0000000a080a722b */ /* 0x000fe40000000008 */
[----:B------:R-:W-:-:S06]  /*1cc0*/  DMUL R8, R6, R6 ;  /* 0x0000000606087228 */ /* 0x000fcc0000000000 */
[----:B------:R-:W-:Y:S02]  /*1cd0*/  DFMA R6, -R18, R10, 1 ;  /* 0x3ff000001206742b */ /* 0x000fe4000000010a */
[----:B------:R-:W-:-:S06]  /*1ce0*/  DMUL R8, R8, -0.5 ;  /* 0xbfe0000008087828 */ /* 0x000fcc0000000000 */
[----:B------:R-:W-:-:S04]  /*1cf0*/  DFMA R6, R10, R6, R10 ;  /* 0x000000060a06722b */ /* 0x000fc8000000000a */
[----:B------:R-:W-:-:S04]  /*1d00*/  FSETP.GEU.AND P3, PT, |R9|, 6.5827683646048100446e-37, PT ;  /* 0x036000000900780b */ /* 0x000fc80003f6e200 */
[----:B------:R-:W-:-:S08]  /*1d10*/  DMUL R10, R8, R6 ;  /* 0x00000006080a7228 */ /* 0x000fd00000000000 */
[----:B------:R-:W-:-:S08]  /*1d20*/  DFMA R34, -R18, R10, R8 ;  /* 0x0000000a1222722b */ /* 0x000fd00000000108 */
[----:B------:R-:W-:-:S10]  /*1d30*/  DFMA R6, R6, R34, R10 ;  /* 0x000000220606722b */ /* 0x000fd4000000000a */
[----:B------:R-:W-:-:S05]  /*1d40*/  FFMA R4, RZ, R19, R7 ;  /* 0x00000013ff047223 */ /* 0x000fca0000000007 */
[----:B------:R-:W-:-:S13]  /*1d50*/  FSETP.GT.AND P0, PT, |R4|, 1.469367938527859385e-39, PT ;  /* 0x001000000400780b */ /* 0x000fda0003f04200 */
[----:B------:R-:W-:Y:S05]  /*1d60*/  @P0 BRA P3, `(.L_x_20) ;  /* 0x0000000000200947 */ /* 0x000fea0001800000 */
[----:B------:R-:W-:Y:S01]  /*1d70*/  MOV R7, R9 ;  /* 0x0000000900077202 */ /* 0x000fe20000000f00 */
[----:B------:R-:W-:Y:S01]  /*1d80*/  IMAD.MOV.U32 R6, RZ, RZ, R8 ;  /* 0x000000ffff067224 */ /* 0x000fe200078e0008 */
[----:B------:R-:W-:Y:S01]  /*1d90*/  MOV R4, 0x1dd0 ;  /* 0x00001dd000047802 */ /* 0x000fe20000000f00 */
[----:B------:R-:W-:Y:S02]  /*1da0*/  IMAD.MOV.U32 R10, RZ, RZ, R18 ;  /* 0x000000ffff0a7224 */ /* 0x000fe400078e0012 */
[----:B------:R-:W-:-:S07]  /*1db0*/  IMAD.MOV.U32 R9, RZ, RZ, R19 ;  /* 0x000000ffff097224 */ /* 0x000fce00078e0013 */
[----:B------:R-:W-:Y:S05]  /*1dc0*/  CALL.REL.NOINC `($__internal_0_$__cuda_sm20_div_rn_f64_full) ;  /* 0x0000000400407944 */ /* 0x000fea0003c00000 */
[----:B------:R-:W-:Y:S02]  /*1dd0*/  IMAD.MOV.U32 R6, RZ, RZ, R34 ;  /* 0x000000ffff067224 */ /* 0x000fe400078e0022 */
[----:B------:R-:W-:-:S07]  /*1de0*/  IMAD.MOV.U32 R7, RZ, RZ, R35 ;  /* 0x000000ffff077224 */ /* 0x000fce00078e0023 */
.L_x_20:
[----:B------:R-:W-:Y:S05]  /*1df0*/  BSYNC.RECONVERGENT B1 ;  /* 0x0000000000017941 */ /* 0x000fea0003800200 */
.L_x_19:
[----:B------:R-:W-:Y:S01]  /*1e00*/  IMAD.MOV.U32 R8, RZ, RZ, 0x652b82fe ;  /* 0x652b82feff087424 */ /* 0x000fe200078e00ff */
[----:B------:R-:W-:Y:S01]  /*1e10*/  UMOV UR4, 0xfefa39ef ;  /* 0xfefa39ef00047882 */ /* 0x000fe20000000000 */
[----:B------:R-:W-:Y:S01]  /*1e20*/  IMAD.MOV.U32 R9, RZ, RZ, 0x3ff71547 ;  /* 0x3ff71547ff097424 */ /* 0x000fe200078e00ff */
[----:B------:R-:W-:Y:S01]  /*1e30*/  UMOV UR5, 0x3fe62e42 ;  /* 0x3fe62e4200057882 */ /* 0x000fe20000000000 */
[----:B------:R-:W-:Y:S01]  /*1e40*/  FSETP.GEU.AND P0, PT, |R7|, 4.1917929649353027344, PT ;  /* 0x4086232b0700780b */ /* 0x000fe20003f0e200 */
[----:B------:R-:W-:Y:S03]  /*1e50*/  BSSY.RECONVERGENT B1, `(.L_x_21) ;  /* 0x0000036000017945 */ /* 0x000fe60003800200 */
[----:B------:R-:W-:-:S08]  /*1e60*/  DFMA R8, R6, R8, 6.75539944105574400000e+15 ;  /* 0x433800000608742b */ /* 0x000fd00000000008 */
[----:B------:R-:W-:-:S08]  /*1e70*/  DADD R10, R8, -6.75539944105574400000e+15 ;  /* 0xc3380000080a7429 */ /* 0x000fd00000000000 */
[----:B------:R-:W-:Y:S01]  /*1e80*/  DFMA R18, R10, -UR4, R6 ;  /* 0x800000040a127c2b */ /* 0x000fe20008000006 */
[----:B------:R-:W-:Y:S01]  /*1e90*/  UMOV UR4, 0x3b39803f ;  /* 0x3b39803f00047882 */ /* 0x000fe20000000000 */
[----:B------:R-:W-:-:S06]  /*1ea0*/  UMOV UR5, 0x3c7abc9e ;  /* 0x3c7abc9e00057882 */ /* 0x000fcc0000000000 */
[----:B------:R-:W-:Y:S01]  /*1eb0*/  DFMA R10, R10, -UR4, R18 ;  /* 0x800000040a0a7c2b */ /* 0x000fe20008000012 */
[----:B------:R-:W-:Y:S01]  /*1ec0*/  UMOV UR4, 0x69ce2bdf ;  /* 0x69ce2bdf00047882 */ /* 0x000fe20000000000 */
[----:B------:R-:W-:Y:S01]  /*1ed0*/  MOV R18, 0xfca213ea ;  /* 0xfca213ea00127802 */ /* 0x000fe20000000f00 */
[----:B------:R-:W-:Y:S01]  /*1ee0*/  IMAD.MOV.U32 R19, RZ, RZ, 0x3e928af3 ;  /* 0x3e928af3ff137424 */ /* 0x000fe200078e00ff */
[----:B------:R-:W-:-:S05]  /*1ef0*/  UMOV UR5, 0x3e5ade15 ;  /* 0x3e5ade1500057882 */ /* 0x000fca0000000000 */
        /* <DEDUP_REMOVED lines=40> */
[----:B------:R-:W-:Y:S02]  /*2180*/  @!P3 LEA R9, R8, 0x3ff00000, 0x14 ;  /* 0x3ff000000809b811 */ /* 0x000fe400078ea0ff */
[----:B------:R-:W-:-:S06]  /*2190*/  @!P3 MOV R8, RZ ;  /* 0x000000ff0008b202 */ /* 0x000fcc0000000f00 */
[----:B------:R-:W-:-:S11]  /*21a0*/  @!P3 DMUL R10, R6, R8 ;  /* 0x00000008060ab228 */ /* 0x000fd60000000000 */
.L_x_22:
[----:B------:R-:W-:Y:S05]  /*21b0*/  BSYNC.RECONVERGENT B1 ;  /* 0x0000000000017941 */ /* 0x000fea0003800200 */
.L_x_21:
[----:B------:R-:W-:Y:S01]  /*21c0*/  DMUL R12, R12, R10 ;  /* 0x0000000a0c0c7228 */ /* 0x000fe20000000000 */
[----:B------:R-:W0:Y:S01]  /*21d0*/  LDCU UR4, c[0x0][0x360] ;  /* 0x00006c00ff0477ac */ /* 0x000e220008000800 */
[----:B------:R-:W-:-:S04]  /*21e0*/  IADD3 R10, P0, PT, R3, UR20, RZ ;  /* 0x00000014030a7c10 */ /* 0x000fc8000ff1e0ff */
[----:B------:R-:W-:Y:S02]  /*21f0*/  IADD3.X R11, PT, PT, R5, UR21, RZ, P0, !PT ;  /* 0x00000015050b7c10 */ /* 0x000fe400087fe4ff */
[----:B------:R-:W-:-:S08]  /*2200*/  DFMA R12, R14, R12, R16 ;  /* 0x0000000c0e0c722b */ /* 0x000fd00000000010 */
[----:B------:R-:W-:Y:S01]  /*2210*/  DADD R6, R24, R12 ;  /* 0x0000000018067229 */ /* 0x000fe2000000000c */
[----:B0-----:R-:W-:-:S05]  /*2220*/  VIADD R0, R0, UR4 ;  /* 0x0000000400007c36 */ /* 0x001fca0008000000 */
[----:B------:R-:W-:-:S04]  /*2230*/  ISETP.GE.AND P0, PT, R0, UR10, PT ;  /* 0x0000000a00007c0c */ /* 0x000fc8000bf06270 */
[----:B------:R-:W-:Y:S02]  /*2240*/  FSEL R8, R6, R12, !P1 ;  /* 0x0000000c06087208 */ /* 0x000fe40004800000 */
[----:B------:R-:W-:-:S06]  /*2250*/  FSEL R9, R7, R13, !P1 ;  /* 0x0000000d07097208 */ /* 0x000fcc0004800000 */
[----:B------:R-:W-:-:S10]  /*2260*/  DADD R6, R22, R8 ;  /* 0x0000000016067229 */ /* 0x000fd40000000008 */
[----:B------:R-:W-:Y:S02]  /*2270*/  FSEL R4, R6, R8, !P2 ;  /* 0x0000000806047208 */ /* 0x000fe40005000000 */
[----:B------:R-:W-:-:S05]  /*2280*/  FSEL R5, R7, R9, !P2 ;  /* 0x0000000907057208 */ /* 0x000fca0005000000 */
[----:B------:R0:W-:Y:S01]  /*2290*/  STG.E.64 desc[UR8][R10.64], R4 ;  /* 0x000000040a007986 */ /* 0x0001e2000c101b08 */
[----:B------:R-:W-:Y:S05]  /*22a0*/  @!P0 BRA `(.L_x_23) ;  /* 0xfffffff000888947 */ /* 0x000fea000383ffff */
[----:B------:R-:W-:Y:S05]  /*22b0*/  BSYNC.RECONVERGENT B0 ;  /* 0x0000000000007941 */ /* 0x000fea0003800200 */
.L_x_12:
[----:B------:R-:W-:Y:S05]  /*22c0*/  EXIT ;  /* 0x000000000000794d */ /* 0x000fea0003800000 */
        .weak           $__internal_0_$__cuda_sm20_div_rn_f64_full
        .type           $__internal_0_$__cuda_sm20_div_rn_f64_full,@function
        .size           $__internal_0_$__cuda_sm20_div_rn_f64_full,($__internal_1_$__cuda_sm20_drsqrt_f64_slowpath_v2 - $__internal_0_$__cuda_sm20_div_rn_f64_full)
$__internal_0_$__cuda_sm20_div_rn_f64_full:
[C---:B------:R-:W-:Y:S01]  /*22d0*/  FSETP.GEU.AND P0, PT, |R9|.reuse, 1.469367938527859385e-39, PT ;  /* 0x001000000900780b */ /* 0x040fe20003f0e200 */
[----:B------:R-:W-:Y:S01]  /*22e0*/  IMAD.MOV.U32 R8, RZ, RZ, R10 ;  /* 0x000000ffff087224 */ /* 0x000fe200078e000a */
[----:B------:R-:W-:Y:S01]  /*22f0*/  LOP3.LUT R11, R9, 0x800fffff, RZ, 0xc0, !PT ;  /* 0x800fffff090b7812 */ /* 0x000fe200078ec0ff */
[----:B------:R-:W-:Y:S01]  /*2300*/  IMAD.MOV.U32 R38, RZ, RZ, 0x1 ;  /* 0x00000001ff267424 */ /* 0x000fe200078e00ff */
[----:B------:R-:W-:Y:S01]  /*2310*/  FSETP.GEU.AND P4, PT, |R7|, 1.469367938527859385e-39, PT ;  /* 0x001000000700780b */ /* 0x000fe20003f8e200 */
[----:B------:R-:W-:Y:S01]  /*2320*/  IMAD.MOV.U32 R41, RZ, RZ, 0x1ca00000 ;  /* 0x1ca00000ff297424 */ /* 0x000fe200078e00ff */
[----:B------:R-:W-:Y:S01]  /*2330*/  LOP3.LUT R11, R11, 0x3ff00000, RZ, 0xfc, !PT ;  /* 0x3ff000000b0b7812 */ /* 0x000fe200078efcff */
[----:B------:R-:W-:Y:S01]  /*2340*/  BSSY.RECONVERGENT B2, `(.L_x_24) ;  /* 0x0000050000027945 */ /* 0x000fe20003800200 */
[----:B------:R-:W-:Y:S02]  /*2350*/  LOP3.LUT R40, R7, 0x7ff00000, RZ, 0xc0, !PT ;  /* 0x7ff0000007287812 */ /* 0x000fe400078ec0ff */
[----:B------:R-:W-:-:S02]  /*2360*/  LOP3.LUT R43, R9, 0x7ff00000, RZ, 0xc0, !PT ;  /* 0x7ff00000092b7812 */ /* 0x000fc400078ec0ff */
[----:B------:R-:W-:Y:S01]  /*2370*/  MOV R42, R40 ;  /* 0x00000028002a7202 */ /* 0x000fe20000000f00 */
[----:B------:R-:W-:Y:S01]  /*2380*/  @!P0 DMUL R10, R8, 8.98846567431157953865e+307 ;  /* 0x7fe00000080a8828 */ /* 0x000fe20000000000 */
[----:B------:R-:W-:-:S03]  /*2390*/  ISETP.GE.U32.AND P3, PT, R40, R43, PT ;  /* 0x0000002b2800720c */ /* 0x000fc60003f66070 */
[----:B------:R-:W-:Y:S02]  /*23a0*/  @!P4 LOP3.LUT R33, R9, 0x7ff00000, RZ, 0xc0, !PT ;  /* 0x7ff000000921c812 */ /* 0x000fe400078ec0ff */
[----:B------:R-:W0:Y:S02]  /*23b0*/  MUFU.RCP64H R39, R11 ;  /* 0x0000000b00277308 */ /* 0x000e240000001800 */
[----:B------:R-:W-:Y:S02]  /*23c0*/  @!P4 ISETP.GE.U32.AND P5, PT, R40, R33, PT ;  /* 0x000000212800c20c */ /* 0x000fe40003fa6070 */
[C---:B------:R-:W-:Y:S02]  /*23d0*/  SEL R33, R41.reuse, 0x63400000, !P3 ;  /* 0x6340000029217807 */ /* 0x040fe40005800000 */
[----:B------:R-:W-:Y:S02]  /*23e0*/  @!P4 SEL R37, R41, 0x63400000, !P5 ;  /* 0x634000002925c807 */ /* 0x000fe40006800000 */
[----:B------:R-:W-:-:S02]  /*23f0*/  LOP3.LUT R33, R33, 0x800fffff, R7, 0xf8, !PT ;  /* 0x800fffff21217812 */ /* 0x000fc400078ef807 */
[----:B------:R-:W-:Y:S02]  /*2400*/  @!P4 LOP3.LUT R32, R37, 0x80000000, R7, 0xf8, !PT ;  /* 0x800000002520c812 */ /* 0x000fe400078ef807 */
[----:B------:R-:W-:Y:S01]  /*2410*/  @!P0 LOP3.LUT R43, R11, 0x7ff00000, RZ, 0xc0, !PT ;  /* 0x7ff000000b2b8812 */ /* 0x000fe200078ec0ff */
[----:B0-----:R-:W-:-:S04]  /*2420*/  DFMA R34, R38, -R10, 1 ;  /* 0x3ff000002622742b */ /* 0x001fc8000000080a */
[----:B------:R-:W-:-:S04]  /*2430*/  VIADD R44, R43, 0xffffffff ;  /* 0xffffffff2b2c7836 */ /* 0x000fc80000000000 */
[----:B------:R-:W-:-:S08]  /*2440*/  DFMA R34, R34, R34, R34 ;  /* 0x000000222222722b */ /* 0x000fd00000000022 */
[----:B------:R-:W-:Y:S01]  /*2450*/  DFMA R34, R38, R34, R38 ;  /* 0x000000222622722b */ /* 0x000fe20000000026 */
[----:B------:R-:W-:Y:S01]  /*2460*/  @!P4 LOP3.LUT R39, R32, 0x100000, RZ, 0xfc, !PT ;  /* 0x001000002027c812 */ /* 0x000fe200078efcff */
[----:B------:R-:W-:Y:S02]  /*2470*/  IMAD.MOV.U32 R32, RZ, RZ, R6 ;  /* 0x000000ffff207224 */ /* 0x000fe400078e0006 */
[----:B------:R-:W-:-:S04]  /*2480*/  @!P4 IMAD.MOV.U32 R38, RZ, RZ, RZ ;  /* 0x000000ffff26c224 */ /* 0x000fc800078e00ff */
[----:B------:R-:W-:Y:S02]  /*2490*/  DFMA R36, R34, -R10, 1 ;  /* 0x3ff000002224742b */ /* 0x000fe4000000080a */
[----:B------:R-:W-:-:S06]  /*24a0*/  @!P4 DFMA R32, R32, 2, -R38 ;  /* 0x400000002020c82b */ /* 0x000fcc0000000826 */
[----:B------:R-:W-:-:S04]  /*24b0*/  DFMA R34, R34, R36, R34 ;  /* 0x000000242222722b */ /* 0x000fc80000000022 */
[----:B------:R-:W-:-:S04]  /*24c0*/  @!P4 LOP3.LUT R42, R33, 0x7ff00000, RZ, 0xc0, !PT ;  /* 0x7ff00000212ac812 */ /* 0x000fc800078ec0ff */
[----:B------:R-:W-:Y:S01]  /*24d0*/  DMUL R36, R34, R32 ;  /* 0x0000002022247228 */ /* 0x000fe20000000000 */
[----:B------:R-:W-:-:S05]  /*24e0*/  VIADD R38, R42, 0xffffffff ;  /* 0xffffffff2a267836 */ /* 0x000fca0000000000 */
[----:B------:R-:W-:Y:S02]  /*24f0*/  ISETP.GT.U32.AND P0, PT, R38, 0x7feffffe, PT ;  /* 0x7feffffe2600780c */ /* 0x000fe40003f04070 */
[----:B------:R-:W-:Y:S02]  /*2500*/  DFMA R38, R36, -R10, R32 ;  /* 0x8000000a2426722b */ /* 0x000fe40000000020 */
[----:B------:R-:W-:-:S06]  /*2510*/  ISETP.GT.U32.OR P0, PT, R44, 0x7feffffe, P0 ;  /* 0x7feffffe2c00780c */ /* 0x000fcc0000704470 */
[----:B------:R-:W-:-:S07]  /*2520*/  DFMA R38, R34, R38, R36 ;  /* 0x000000262226722b */ /* 0x000fce0000000024 */
[----:B------:R-:W-:Y:S05]  /*2530*/  @P0 BRA `(.L_x_25) ;  /* 0x00000000006c0947 */ /* 0x000fea0003800000 */
[----:B------:R-:W-:Y:S01]  /*2540*/  LOP3.LUT R7, R9, 0x7ff00000, RZ, 0xc0, !PT ;  /* 0x7ff0000009077812 */ /* 0x000fe200078ec0ff */
[----:B------:R-:W-:-:S03]  /*2550*/  IMAD.MOV.U32 R36, RZ, RZ, RZ ;  /* 0x000000ffff247224 */ /* 0x000fc600078e00ff */
[CC--:B------:R-:W-:Y:S02]  /*2560*/  VIADDMNMX R6, R40.reuse, -R7.reuse, 0xb9600000, !PT ;  /* 0xb960000028067446 */ /* 0x0c0fe40007800907 */
[----:B------:R-:W-:Y:S02]  /*2570*/  ISETP.GE.U32.AND P0, PT, R40, R7, PT ;  /* 0x000000072800720c */ /* 0x000fe40003f06070 */
[----:B------:R-:W-:Y:S02]  /*2580*/  VIMNMX R6, PT, PT, R6, 0x46a00000, PT ;  /* 0x46a0000006067848 */ /* 0x000fe40003fe0100 */
[----:B------:R-:W-:-:S05]  /*2590*/  SEL R41, R41, 0x63400000, !P0 ;  /* 0x6340000029297807 */ /* 0x000fca0004000000 */
[----:B------:R-:W-:-:S04]  /*25a0*/  IMAD.IADD R6, R6, 0x1, -R41 ;  /* 0x0000000106067824 */ /* 0x000fc800078e0a29 */
[----:B------:R-:W-:-:S06]  /*25b0*/  VIADD R37, R6, 0x7fe00000 ;  /* 0x7fe0000006257836 */ /* 0x000fcc0000000000 */
[----:B------:R-:W-:-:S10]  /*25c0*/  DMUL R34, R38, R36 ;  /* 0x0000002426227228 */ /* 0x000fd40000000000 */
[----:B------:R-:W-:-:S13]  /*25d0*/  FSETP.GTU.AND P0, PT, |R35|, 1.469367938527859385e-39, PT ;  /* 0x001000002300780b */ /* 0x000fda0003f0c200 */
[----:B------:R-:W-:Y:S05]  /*25e0*/  @P0 BRA `(.L_x_26) ;  /* 0x0000000000940947 */ /* 0x000fea0003800000 */
[----:B------:R-:W-:Y:S01]  /*25f0*/  DFMA R10, R38, -R10, R32 ;  /* 0x8000000a260a722b */ /* 0x000fe20000000020 */
[----:B------:R-:W-:-:S09]  /*2600*/  IMAD.MOV.U32 R36, RZ, RZ, RZ ;  /* 0x000000ffff247224 */ /* 0x000fd200078e00ff */
[C---:B------:R-:W-:Y:S02]  /*2610*/  FSETP.NEU.AND P0, PT, R11.reuse, RZ, PT ;  /* 0x000000ff0b00720b */ /* 0x040fe40003f0d000 */
[----:B------:R-:W-:-:S04]  /*2620*/  LOP3.LUT R9, R11, 0x80000000, R9, 0x48, !PT ;  /* 0x800000000b097812 */ /* 0x000fc800078e4809 */
[----:B------:R-:W-:-:S07]  /*2630*/  LOP3.LUT R37, R9, R37, RZ, 0xfc, !PT ;  /* 0x0000002509257212 */ /* 0x000fce00078efcff */
[----:B------:R-:W-:Y:S05]  /*2640*/  @!P0 BRA `(.L_x_26) ;  /* 0x00000000007c8947 */ /* 0x000fea0003800000 */
[C---:B------:R-:W-:Y:S01]  /*2650*/  IADD3 R11, PT, PT, -R6.reuse, RZ, RZ ;  /* 0x000000ff060b7210 */ /* 0x040fe20007ffe1ff */
[----:B------:R-:W-:Y:S01]  /*2660*/  IMAD.MOV.U32 R10, RZ, RZ, RZ ;  /* 0x000000ffff0a7224 */ /* 0x000fe200078e00ff */
[----:B------:R-:W-:Y:S01]  /*2670*/  DMUL.RP R36, R38, R36 ;  /* 0x0000002426247228 */ /* 0x000fe20000008000 */
[----:B------:R-:W-:-:S04]  /*2680*/  IADD3 R7, PT, PT, -R6, -0x43300000, RZ ;  /* 0xbcd0000006077810 */ /* 0x000fc80007ffe1ff */
[----:B------:R-:W-:-:S05]  /*2690*/  DFMA R10, R34, -R10, R38 ;  /* 0x8000000a220a722b */ /* 0x000fca0000000026 */
[----:B------:R-:W-:-:S05]  /*26a0*/  LOP3.LUT R9, R37, R9, RZ, 0x3c, !PT ;  /* 0x0000000925097212 */ /* 0x000fca00078e3cff */
[----:B------:R-:W-:-:S04]  /*26b0*/  FSETP.NEU.AND P0, PT, |R11|, R7, PT ;  /* 0x000000070b00720b */ /* 0x000fc80003f0d200 */
[----:B------:R-:W-:Y:S02]  /*26c0*/  FSEL R34, R36, R34, !P0 ;  /* 0x0000002224227208 */ /* 0x000fe40004000000 */
[----:B------:R-:W-:Y:S01]  /*26d0*/  FSEL R35, R9, R35, !P0 ;  /* 0x0000002309237208 */ /* 0x000fe20004000000 */
[----:B------:R-:W-:Y:S06]  /*26e0*/  BRA `(.L_x_26) ;  /* 0x0000000000547947 */ /* 0x000fec0003800000 */
.L_x_25:
[----:B------:R-:W-:-:S14]  /*26f0*/  DSETP.NAN.AND P0, PT, R6, R6, PT ;  /* 0x000000060600722a */ /* 0x000fdc0003f08000 */
[----:B------:R-:W-:Y:S05]  /*2700*/  @P0 BRA `(.L_x_27) ;  /* 0x0000000000440947 */ /* 0x000fea0003800000 */
[----:B------:R-:W-:-:S14]  /*2710*/  DSETP.NAN.AND P0, PT, R8, R8, PT ;  /* 0x000000080800722a */ /* 0x000fdc0003f08000 */
[----:B------:R-:W-:Y:S05]  /*2720*/  @P0 BRA `(.L_x_28) ;  /* 0x0000000000300947 */ /* 0x000fea0003800000 */
[----:B------:R-:W-:Y:S01]  /*2730*/  ISETP.NE.AND P0, PT, R42, R43, PT ;  /* 0x0000002b2a00720c */ /* 0x000fe20003f05270 */
[----:B------:R-:W-:Y:S02]  /*2740*/  IMAD.MOV.U32 R34, RZ, RZ, 0x0 ;  /* 0x00000000ff227424 */ /* 0x000fe400078e00ff */
[----:B------:R-:W-:-:S10]  /*2750*/  IMAD.MOV.U32 R35, RZ, RZ, -0x80000 ;  /* 0xfff80000ff237424 */ /* 0x000fd400078e00ff */
[----:B------:R-:W-:Y:S05]  /*2760*/  @!P0 BRA `(.L_x_26) ;  /* 0x0000000000348947 */ /* 0x000fea0003800000 */
[----:B------:R-:W-:Y:S02]  /*2770*/  ISETP.NE.AND P0, PT, R42, 0x7ff00000, PT ;  /* 0x7ff000002a00780c */ /* 0x000fe40003f05270 */
[----:B------:R-:W-:Y:S02]  /*2780*/  LOP3.LUT R35, R7, 0x80000000, R9, 0x48, !PT ;  /* 0x8000000007237812 */ /* 0x000fe400078e4809 */
[----:B------:R-:W-:-:S13]  /*2790*/  ISETP.EQ.OR P0, PT, R43, RZ, !P0 ;  /* 0x000000ff2b00720c */ /* 0x000fda0004702670 */
[----:B------:R-:W-:Y:S01]  /*27a0*/  @P0 LOP3.LUT R6, R35, 0x7ff00000, RZ, 0xfc, !PT ;  /* 0x7ff0000023060812 */ /* 0x000fe200078efcff */
[----:B------:R-:W-:Y:S02]  /*27b0*/  @!P0 IMAD.MOV.U32 R34, RZ, RZ, RZ ;  /* 0x000000ffff228224 */ /* 0x000fe400078e00ff */
[----:B------:R-:W-:Y:S01]  /*27c0*/  @P0 IMAD.MOV.U32 R34, RZ, RZ, RZ ;  /* 0x000000ffff220224 */ /* 0x000fe200078e00ff */
[----:B------:R-:W-:Y:S01]  /*27d0*/  @P0 MOV R35, R6 ;  /* 0x0000000600230202 */ /* 0x000fe20000000f00 */
[----:B------:R-:W-:Y:S06]  /*27e0*/  BRA `(.L_x_26) ;  /* 0x0000000000147947 */ /* 0x000fec0003800000 */
.L_x_28:
[----:B------:R-:W-:Y:S01]  /*27f0*/  LOP3.LUT R35, R9, 0x80000, RZ, 0xfc, !PT ;  /* 0x0008000009237812 */ /* 0x000fe200078efcff */
[----:B------:R-:W-:Y:S01]  /*2800*/  IMAD.MOV.U32 R34, RZ, RZ, R8 ;  /* 0x000000ffff227224 */ /* 0x000fe200078e0008 */
[----:B------:R-:W-:Y:S06]  /*2810*/  BRA `(.L_x_26) ;  /* 0x0000000000087947 */ /* 0x000fec0003800000 */
.L_x_27:
[----:B------:R-:W-:Y:S01]  /*2820*/  LOP3.LUT R35, R7, 0x80000, RZ, 0xfc, !PT ;  /* 0x0008000007237812 */ /* 0x000fe200078efcff */
[----:B------:R-:W-:-:S07]  /*2830*/  IMAD.MOV.U32 R34, RZ, RZ, R6 ;  /* 0x000000ffff227224 */ /* 0x000fce00078e0006 */
.L_x_26:
[----:B------:R-:W-:Y:S05]  /*2840*/  BSYNC.RECONVERGENT B2 ;  /* 0x0000000000027941 */ /* 0x000fea0003800200 */
.L_x_24:
[----:B------:R-:W-:Y:S02]  /*2850*/  IMAD.MOV.U32 R6, RZ, RZ, R4 ;  /* 0x000000ffff067224 */ /* 0x000fe400078e0004 */
[----:B------:R-:W-:-:S04]  /*2860*/  IMAD.MOV.U32 R7, RZ, RZ, 0x0 ;  /* 0x00000000ff077424 */ /* 0x000fc800078e00ff */
[----:B------:R-:W-:Y:S05]  /*2870*/  RET.REL.NODEC R6 `(_ZN14implicit_fused25build_system_fused_kernelIdEEvPKT_S3_S3_S3_S3_S3_iiS1_S1_S1_S1_PS1_S4_S4_S4_) ;  /* 0xffffffd406e07950 */ /* 0x000fea0003c3ffff */
        .weak           $__internal_1_$__cuda_sm20_drsqrt_f64_slowpath_v2
        .type           $__internal_1_$__cuda_sm20_drsqrt_f64_slowpath_v2,@function
        .size           $__internal_1_$__cuda_sm20_drsqrt_f64_slowpath_v2,($__internal_2_$__cuda_sm20_dsqrt_rn_f64_mediumpath_v1 - $__internal_1_$__cuda_sm20_drsqrt_f64_slowpath_v2)
$__internal_1_$__cuda_sm20_drsqrt_f64_slowpath_v2:
[----:B------:R-:W-:Y:S01]  /*2880*/  DSETP.NEU.AND P0, PT, R36, RZ, PT ;  /* 0x000000ff2400722a */ /* 0x000fe20003f0d000 */
[----:B------:R-:W-:Y:S01]  /*2890*/  BSSY.RECONVERGENT B2, `(.L_x_29) ;  /* 0x000001c000027945 */ /* 0x000fe20003800200 */
[----:B------:R-:W-:-:S12]  /*28a0*/  LOP3.LUT R8, R37, 0x80000000, RZ, 0xc0, !PT ;  /* 0x8000000025087812 */ /* 0x000fd800078ec0ff */
[----:B------:R-:W-:Y:S05]  /*28b0*/  @!P0 BRA `(.L_x_30) ;  /* 0x00000000005c8947 */ /* 0x000fea0003800000 */
[----:B------:R-:W-:-:S14]  /*28c0*/  DSETP.GTU.AND P0, PT, |R36|, +INF , PT ;  /* 0x7ff000002400742a */ /* 0x000fdc0003f0c200 */
[----:B------:R-:W-:Y:S05]  /*28d0*/  @P0 BRA `(.L_x_31) ;  /* 0x00000000004c0947 */ /* 0x000fea0003800000 */
[----:B------:R-:W-:-:S13]  /*28e0*/  ISETP.NE.AND P0, PT, R8, RZ, PT ;  /* 0x000000ff0800720c */ /* 0x000fda0003f05270 */
[----:B------:R-:W-:Y:S01]  /*28f0*/  @P0 IMAD.MOV.U32 R8, RZ, RZ, 0x0 ;  /* 0x00000000ff080424 */ /* 0x000fe200078e00ff */
[----:B------:R-:W-:Y:S01]  /*2900*/  @P0 MOV R9, 0xfff80000 ;  /* 0xfff8000000090802 */ /* 0x000fe20000000f00 */
[----:B------:R-:W-:Y:S06]  /*2910*/  @P0 BRA `(.L_x_32) ;  /* 0x00000000004c0947 */ /* 0x000fec0003800000 */
[----:B------:R-:W-:-:S14]  /*2920*/  DSETP.NEU.AND P0, PT, |R36|, +INF , PT ;  /* 0x7ff000002400742a */ /* 0x000fdc0003f0d200 */
[----:B------:R-:W-:Y:S01]  /*2930*/  @!P0 CS2R R8, SRZ ;  /* 0x0000000000088805 */ /* 0x000fe2000001ff00 */
[----:B------:R-:W-:Y:S06]  /*2940*/  @!P0 BRA `(.L_x_32) ;  /* 0x0000000000408947 */ /* 0x000fec0003800000 */
[----:B------:R-:W-:Y:S01]  /*2950*/  DMUL R36, R36, 1.80143985094819840000e+16 ;  /* 0x4350000024247828 */ /* 0x000fe20000000000 */
[----:B------:R-:W-:Y:S02]  /*2960*/  IMAD.MOV.U32 R8, RZ, RZ, RZ ;  /* 0x000000ffff087224 */ /* 0x000fe400078e00ff */
[----:B------:R-:W-:Y:S02]  /*2970*/  IMAD.MOV.U32 R34, RZ, RZ, 0x0 ;  /* 0x00000000ff227424 */ /* 0x000fe400078e00ff */
[----:B------:R-:W-:Y:S01]  /*2980*/  IMAD.MOV.U32 R35, RZ, RZ, 0x3fd80000 ;  /* 0x3fd80000ff237424 */ /* 0x000fe200078e00ff */
[----:B------:R-:W0:Y:S02]  /*2990*/  MUFU.RSQ64H R9, R37 ;  /* 0x0000002500097308 */ /* 0x000e240000001c00 */
[----:B0-----:R-:W-:-:S08]  /*29a0*/  DMUL R32, R8, R8 ;  /* 0x0000000808207228 */ /* 0x001fd00000000000 */
[----:B------:R-:W-:-:S08]  /*29b0*/  DFMA R32, R36, -R32, 1 ;  /* 0x3ff000002420742b */ /* 0x000fd00000000820 */
[----:B------:R-:W-:Y:S02]  /*29c0*/  DFMA R34, R32, R34, 0.5 ;  /* 0x3fe000002022742b */ /* 0x000fe40000000022 */
[----:B------:R-:W-:-:S08]  /*29d0*/  DMUL R32, R8, R32 ;  /* 0x0000002008207228 */ /* 0x000fd00000000000 */
[----:B------:R-:W-:-:S08]  /*29e0*/  DFMA R8, R34, R32, R8 ;  /* 0x000000202208722b */ /* 0x000fd00000000008 */
[----:B------:R-:W-:Y:S01]  /*29f0*/  DMUL R8, R8, 134217728 ;  /* 0x41a0000008087828 */ /* 0x000fe20000000000 */
[----:B------:R-:W-:Y:S10]  /*2a00*/  BRA `(.L_x_32) ;  /* 0x0000000000107947 */ /* 0x000ff40003800000 */
.L_x_31:
[----:B------:R-:W-:Y:S01]  /*2a10*/  DADD R8, R36, R36 ;  /* 0x0000000024087229 */ /* 0x000fe20000000024 */
[----:B------:R-:W-:Y:S10]  /*2a20*/  BRA `(.L_x_32) ;  /* 0x0000000000087947 */ /* 0x000ff40003800000 */
.L_x_30:
[----:B------:R-:W-:Y:S01]  /*2a30*/  LOP3.LUT R9, R8, 0x7ff00000, RZ, 0xfc, !PT ;  /* 0x7ff0000008097812 */ /* 0x000fe200078efcff */
[----:B------:R-:W-:-:S07]  /*2a40*/  IMAD.MOV.U32 R8, RZ, RZ, RZ ;  /* 0x000000ffff087224 */ /* 0x000fce00078e00ff */
.L_x_32:
[----:B------:R-:W-:Y:S05]  /*2a50*/  BSYNC.RECONVERGENT B2 ;  /* 0x0000000000027941 */ /* 0x000fea0003800200 */
.L_x_29:
[----:B------:R-:W-:Y:S01]  /*2a60*/  IMAD.MOV.U32 R32, RZ, RZ, R8 ;  /* 0x000000ffff207224 */ /* 0x000fe200078e0008 */
[----:B------:R-:W-:Y:S01]  /*2a70*/  MOV R33, R9 ;  /* 0x0000000900217202 */ /* 0x000fe20000000f00 */
[----:B------:R-:W-:Y:S02]  /*2a80*/  IMAD.MOV.U32 R8, RZ, RZ, R4 ;  /* 0x000000ffff087224 */ /* 0x000fe400078e0004 */
[----:B------:R-:W-:-:S04]  /*2a90*/  IMAD.MOV.U32 R9, RZ, RZ, 0x0 ;  /* 0x00000000ff097424 */ /* 0x000fc800078e00ff */
[----:B------:R-:W-:Y:S05]  /*2aa0*/  RET.REL.NODEC R8 `(_ZN14implicit_fused25build_system_fused_kernelIdEEvPKT_S3_S3_S3_S3_S3_iiS1_S1_S1_S1_PS1_S4_S4_S4_) ;  /* 0xffffffd408547950 */ /* 0x000fea0003c3ffff */
        .weak           $__internal_2_$__cuda_sm20_dsqrt_rn_f64_mediumpath_v1
        .type           $__internal_2_$__cuda_sm20_dsqrt_rn_f64_mediumpath_v1,@function
        .size           $__internal_2_$__cuda_sm20_dsqrt_rn_f64_mediumpath_v1,(.L_x_55 - $__internal_2_$__cuda_sm20_dsqrt_rn_f64_mediumpath_v1)
$__internal_2_$__cuda_sm20_dsqrt_rn_f64_mediumpath_v1:
[----:B------:R-:W-:Y:S01]  /*2ab0*/  ISETP.GE.U32.AND P0, PT, R6, -0x3400000, PT ;  /* 0xfcc000000600780c */ /* 0x000fe20003f06070 */
[----:B------:R-:W-:Y:S01]  /*2ac0*/  BSSY.RECONVERGENT B2, `(.L_x_33) ;  /* 0x0000028000027945 */ /* 0x000fe20003800200 */
[----:B------:R-:W-:Y:S01]  /*2ad0*/  IMAD.MOV.U32 R11, RZ, RZ, R9 ;  /* 0x000000ffff0b7224 */ /* 0x000fe200078e0009 */
[----:B------:R-:W-:Y:S01]  /*2ae0*/  MOV R8, R18 ;  /* 0x0000001200087202 */ /* 0x000fe20000000f00 */
[----:B------:R-:W-:Y:S02]  /*2af0*/  IMAD.MOV.U32 R6, RZ, RZ, R16 ;  /* 0x000000ffff067224 */ /* 0x000fe400078e0010 */
[----:B------:R-:W-:Y:S02]  /*2b00*/  IMAD.MOV.U32 R7, RZ, RZ, R17 ;  /* 0x000000ffff077224 */ /* 0x000fe400078e0011 */
[----:B------:R-:W-:-:S05]  /*2b10*/  IMAD.MOV.U32 R9, RZ, RZ, R19 ;  /* 0x000000ffff097224 */ /* 0x000fca00078e0013 */
[----:B------:R-:W-:Y:S05]  /*2b20*/  @!P0 BRA `(.L_x_34) ;  /* 0x0000000000208947 */ /* 0x000fea0003800000 */
[----:B------:R-:W-:-:S10]  /*2b30*/  DFMA.RM R6, R6, R10, R14 ;  /* 0x0000000a0606722b */ /* 0x000fd4000000400e */
[----:B------:R-:W-:-:S05]  /*2b40*/  IADD3 R10, P0, PT, R6, 0x1, RZ ;  /* 0x00000001060a7810 */ /* 0x000fca0007f1e0ff */
[----:B------:R-:W-:-:S06]  /*2b50*/  IMAD.X R11, RZ, RZ, R7, P0 ;  /* 0x000000ffff0b7224 */ /* 0x000fcc00000e0607 */
[----:B------:R-:W-:-:S08]  /*2b60*/  DFMA.RP R8, -R6, R10, R8 ;  /* 0x0000000a0608722b */ /* 0x000fd00000008108 */
[----:B------:R-:W-:-:S06]  /*2b70*/  DSETP.GT.AND P0, PT, R8, RZ, PT ;  /* 0x000000ff0800722a */ /* 0x000fcc0003f04000 */
[----:B------:R-:W-:Y:S02]  /*2b80*/  FSEL R6, R10, R6, P0 ;  /* 0x000000060a067208 */ /* 0x000fe40000000000 */
[----:B------:R-:W-:Y:S01]  /*2b90*/  FSEL R7, R11, R7, P0 ;  /* 0x000000070b077208 */ /* 0x000fe20000000000 */
[----:B------:R-:W-:Y:S06]  /*2ba0*/  BRA `(.L_x_35) ;  /* 0x0000000000647947 */ /* 0x000fec0003800000 */
.L_x_34:
[----:B------:R-:W-:-:S14]  /*2bb0*/  DSETP.NE.AND P0, PT, R8, RZ, PT ;  /* 0x000000ff0800722a */ /* 0x000fdc0003f05000 */
[----:B------:R-:W-:Y:S05]  /*2bc0*/  @!P0 BRA `(.L_x_36) ;  /* 0x0000000000588947 */ /* 0x000fea0003800000 */
[----:B------:R-:W-:-:S13]  /*2bd0*/  ISETP.GE.AND P0, PT, R9, RZ, PT ;  /* 0x000000ff0900720c */ /* 0x000fda0003f06270 */
[----:B------:R-:W-:Y:S02]  /*2be0*/  @!P0 IMAD.MOV.U32 R6, RZ, RZ, 0x0 ;  /* 0x00000000ff068424 */ /* 0x000fe400078e00ff */
[----:B------:R-:W-:Y:S01]  /*2bf0*/  @!P0 IMAD.MOV.U32 R7, RZ, RZ, -0x80000 ;  /* 0xfff80000ff078424 */ /* 0x000fe200078e00ff */
[----:B------:R-:W-:Y:S06]  /*2c00*/  @!P0 BRA `(.L_x_35) ;  /* 0x00000000004c8947 */ /* 0x000fec0003800000 */
[----:B------:R-:W-:-:S13]  /*2c10*/  ISETP.GT.AND P0, PT, R9, 0x7fefffff, PT ;  /* 0x7fefffff0900780c */ /* 0x000fda0003f04270 */
[----:B------:R-:W-:Y:S05]  /*2c20*/  @P0 BRA `(.L_x_36) ;  /* 0x0000000000400947 */ /* 0x000fea0003800000 */
[----:B------:R-:W-:Y:S01]  /*2c30*/  DMUL R6, R8, 8.11296384146066816958e+31 ;  /* 0x4690000008067828 */ /* 0x000fe20000000000 */
[----:B------:R-:W-:Y:S01]  /*2c40*/  MOV R14, 0x0 ;  /* 0x00000000000e7802 */ /* 0x000fe20000000f00 */
[----:B------:R-:W-:Y:S02]  /*2c50*/  IMAD.MOV.U32 R8, RZ, RZ, RZ ;  /* 0x000000ffff087224 */ /* 0x000fe400078e00ff */
[----:B------:R-:W-:Y:S02]  /*2c60*/  IMAD.MOV.U32 R15, RZ, RZ, 0x3fd80000 ;  /* 0x3fd80000ff0f7424 */ /* 0x000fe400078e00ff */
[----:B------:R-:W0:Y:S02]  /*2c70*/  MUFU.RSQ64H R9, R7 ;  /* 0x0000000700097308 */ /* 0x000e240000001c00 */
[----:B0-----:R-:W-:-:S08]  /*2c80*/  DMUL R10, R8, R8 ;  /* 0x00000008080a7228 */ /* 0x001fd00000000000 */
[----:B------:R-:W-:-:S08]  /*2c90*/  DFMA R10, R6, -R10, 1 ;  /* 0x3ff00000060a742b */ /* 0x000fd0000000080a */
[----:B------:R-:W-:Y:S02]  /*2ca0*/  DFMA R14, R10, R14, 0.5 ;  /* 0x3fe000000a0e742b */ /* 0x000fe4000000000e */
[----:B------:R-:W-:-:S08]  /*2cb0*/  DMUL R10, R8, R10 ;  /* 0x0000000a080a7228 */ /* 0x000fd00000000000 */
[----:B------:R-:W-:-:S08]  /*2cc0*/  DFMA R10, R14, R10, R8 ;  /* 0x0000000a0e0a722b */ /* 0x000fd00000000008 */
[----:B------:R-:W-:Y:S02]  /*2cd0*/  DMUL R8, R6, R10 ;  /* 0x0000000a06087228 */ /* 0x000fe40000000000 */
[----:B------:R-:W-:-:S06]  /*2ce0*/  VIADD R11, R11, 0xfff00000 ;  /* 0xfff000000b0b7836 */ /* 0x000fcc0000000000 */
[----:B------:R-:W-:-:S08]  /*2cf0*/  DFMA R14, R8, -R8, R6 ;  /* 0x80000008080e722b */ /* 0x000fd00000000006 */
[----:B------:R-:W-:-:S10]  /*2d00*/  DFMA R6, R10, R14, R8 ;  /* 0x0000000e0a06722b */ /* 0x000fd40000000008 */
[----:B------:R-:W-:Y:S01]  /*2d10*/  VIADD R7, R7, 0xfcb00000 ;  /* 0xfcb0000007077836 */ /* 0x000fe20000000000 */
[----:B------:R-:W-:Y:S06]  /*2d20*/  BRA `(.L_x_35) ;  /* 0x0000000000047947 */ /* 0x000fec0003800000 */
.L_x_36:
[----:B------:R-:W-:-:S11]  /*2d30*/  DADD R6, R8, R8 ;  /* 0x0000000008067229 */ /* 0x000fd60000000008 */
.L_x_35:
[----:B------:R-:W-:Y:S05]  /*2d40*/  BSYNC.RECONVERGENT B2 ;  /* 0x0000000000027941 */ /* 0x000fea0003800200 */
.L_x_33:
[----:B------:R-:W-:-:S04]  /*2d50*/  IMAD.MOV.U32 R5, RZ, RZ, 0x0 ;  /* 0x00000000ff057424 */ /* 0x000fc800078e00ff */
[----:B------:R-:W-:Y:S05]  /*2d60*/  RET.REL.NODEC R4 `(_ZN14implicit_fused25build_system_fused_kernelIdEEvPKT_S3_S3_S3_S3_S3_iiS1_S1_S1_S1_PS1_S4_S4_S4_) ;  /* 0xffffffd004a47950 */ /* 0x000fea0003c3ffff */
.L_x_37:
[----:B------:R-:W-:-:S00]  /*2d70*/  BRA `(.L_x_37) ;  /* 0xfffffffc00fc7947 */ /* 0x000fc0000383ffff */
[----:B------:R-:W-:-:S00]  /*2d80*/  NOP ;  /* 0x0000000000007918 */ /* 0x000fc00000000000 */
[----:B------:R-:W-:-:S00]  /*2d90*/  NOP ;  /* 0x0000000000007918 */ /* 0x000fc00000000000 */
[----:B------:R-:W-:-:S00]  /*2da0*/  NOP ;  /* 0x0000000000007918 */ /* 0x000fc00000000000 */
[----:B------:R-:W-:-:S00]  /*2db0*/  NOP ;  /* 0x0000000000007918 */ /* 0x000fc00000000000 */
[----:B------:R-:W-:-:S00]  /*2dc0*/  NOP ;  /* 0x0000000000007918 */ /* 0x000fc00000000000 */
[----:B------:R-:W-:-:S00]  /*2dd0*/  NOP ;  /* 0x0000000000007918 */ /* 0x000fc00000000000 */
[----:B------:R-:W-:-:S00]  /*2de0*/  NOP ;  /* 0x0000000000007918 */ /* 0x000fc00000000000 */
[----:B------:R-:W-:-:S00]  /*2df0*/  NOP ;  /* 0x0000000000007918 */ /* 0x000fc00000000000 */
.L_x_55:


//--------------------- .text._ZN14implicit_fused14moments_kernelIdEEvPKT_S3_iiS1_PS1_S4_S4_ --------------------------
	.section	.text._ZN14implicit_fused14moments_kernelIdEEvPKT_S3_iiS1_PS1_S4_S4_,"ax",@progbits
	.align	128
        .global         _ZN14implicit_fused14moments_kernelIdEEvPKT_S3_iiS1_PS1_S4_S4_
        .type           _ZN14implicit_fused14moments_kernelIdEEvPKT_S3_iiS1_PS1_S4_S4_,@function
        .size           _ZN14implicit_fused14moments_kernelIdEEvPKT_S3_iiS1_PS1_S4_S4_,(.L_x_56 - _ZN14implicit_fused14moments_kernelIdEEvPKT_S3_iiS1_PS1_S4_S4_)
        .other          _ZN14implicit_fused14moments_kernelIdEEvPKT_S3_iiS1_PS1_S4_S4_,@"STO_CUDA_ENTRY STV_DEFAULT"
_ZN14implicit_fused14moments_kernelIdEEvPKT_S3_iiS1_PS1_S4_S4_:
.text._ZN14implicit_fused14moments_kernelIdEEvPKT_S3_iiS1_PS1_S4_S4_:
[----:B------:R-:W-:Y:S01]  /*0000*/  LDC R1, c[0x0][0x37c] ;  /* 0x0000df00ff017b82 */ /* 0x000fe20000000800 */
[----:B------:R-:W0:Y:S01]  /*0010*/  S2R R0, SR_CTAID.X ;  /* 0x0000000000007919 */ /* 0x000e220000002500 */
[----:B------:R-:W0:Y:S02]  /*0020*/  LDCU UR4, c[0x0][0x390] ;  /* 0x00007200ff0477ac */ /* 0x000e240008000800 */
[----:B0-----:R-:W-:-:S13]  /*0030*/  ISETP.GE.AND P0, PT, R0, UR4, PT ;  /* 0x0000000400007c0c */ /* 0x001fda000bf06270 */
[----:B------:R-:W-:Y:S05]  /*0040*/  @P0 EXIT ;  /* 0x000000000000094d */ /* 0x000fea0003800000 */
[----:B------:R-:W0:Y:S01]  /*0050*/  S2R R20, SR_TID.X ;  /* 0x0000000000147919 */ /* 0x000e220000002100 */
[----:B------:R-:W0:Y:S01]  /*0060*/  LDCU UR4, c[0x0][0x394] ;  /* 0x00007280ff0477ac */ /* 0x000e220008000800 */
[----:B------:R-:W1:Y:S01]  /*0070*/  LDC R18, c[0x0][0x360] ;  /* 0x0000d800ff127b82 */ /* 0x000e620000000800 */
[----:B------:R-:W-:Y:S01]  /*0080*/  MOV R19, 0x400 ;  /* 0x0000040000137802 */ /* 0x000fe20000000f00 */
[----:B------:R-:W2:Y:S01]  /*0090*/  S2R R2, SR_CgaCtaId ;  /* 0x0000000000027919 */ /* 0x000ea20000008800 */
[----:B------:R-:W3:Y:S01]  /*00a0*/  LDCU.64 UR6, c[0x0][0x358] ;  /* 0x00006b00ff0677ac */ /* 0x000ee20008000a00 */
[----:B------:R-:W-:Y:S01]  /*00b0*/  BSSY.RECONVERGENT B0, `(.L_x_38) ;  /* 0x000001c000007945 */ /* 0x000fe20003800200 */
[----:B------:R-:W-:Y:S02]  /*00c0*/  CS2R R6, SRZ ;  /* 0x0000000000067805 */ /* 0x000fe4000001ff00 */
[----:B------:R-:W-:Y:S01]  /*00d0*/  CS2R R4, SRZ ;  /* 0x0000000000047805 */ /* 0x000fe2000001ff00 */
[----:B-1----:R-:W-:Y:S01]  /*00e0*/  IMAD.MOV.U32 R22, RZ, RZ, R18 ;  /* 0x000000ffff167224 */ /* 0x002fe200078e0012 */
[----:B0-----:R-:W-:-:S02]  /*00f0*/  ISETP.GE.AND P0, PT, R20, UR4, PT ;  /* 0x0000000414007c0c */ /* 0x001fc4000bf06270 */
[----:B--2---:R-:W-:Y:S02]  /*0100*/  LEA R19, R2, R19, 0x18 ;  /* 0x0000001302137211 */ /* 0x004fe400078ec0ff */
[----:B------:R-:W-:-:S03]  /*0110*/  CS2R R2, SRZ ;  /* 0x0000000000027805 */ /* 0x000fc6000001ff00 */
[----:B------:R-:W-:-:S04]  /*0120*/  IMAD R21, R20, 0x8, R19 ;  /* 0x0000000814157824 */ /* 0x000fc800078e0213 */
[----:B------:R-:W-:Y:S02]  /*0130*/  IMAD R23, R18, 0x8, R21 ;  /* 0x0000000812177824 */ /* 0x000fe400078e0215 */
[----:B---3--:R-:W-:Y:S05]  /*0140*/  @P0 BRA `(.L_x_39) ;  /* 0x0000000000480947 */ /* 0x008fea0003800000 */
[----:B------:R-:W0:Y:S01]  /*0150*/  LDC.64 R8, c[0x0][0x380] ;  /* 0x0000e000ff087b82 */ /* 0x000e220000000a00 */
[----:B------:R-:W-:Y:S01]  /*0160*/  IMAD.MOV.U32 R25, RZ, RZ, R20 ;  /* 0x000000ffff197224 */ /* 0x000fe200078e0014 */
[----:B------:R-:W-:Y:S02]  /*0170*/  CS2R R2, SRZ ;  /* 0x0000000000027805 */ /* 0x000fe4000001ff00 */
[----:B------:R-:W-:Y:S02]  /*0180*/  CS2R R4, SRZ ;  /* 0x0000000000047805 */ /* 0x000fe4000001ff00 */
[----:B------:R-:W-:Y:S02]  /*0190*/  CS2R R6, SRZ ;  /* 0x0000000000067805 */ /* 0x000fe4000001ff00 */
[----:B------:R-:W1:Y:S05]  /*01a0*/  LDC.64 R10, c[0x0][0x388] ;  /* 0x0000e200ff0a7b82 */ /* 0x000e6a0000000a00 */
.L_x_40:
[----:B------:R-:W-:Y:S02]  /*01b0*/  IMAD R15, R0, UR4, R25 ;  /* 0x00000004000f7c24 */ /* 0x000fe4000f8e0219 */
[----:B-1----:R-:W-:-:S04]  /*01c0*/  IMAD.WIDE R12, R25, 0x8, R10 ;  /* 0x00000008190c7825 */ /* 0x002fc800078e020a */
[----:B0-----:R-:W-:Y:S02]  /*01d0*/  IMAD.WIDE R14, R15, 0x8, R8 ;  /* 0x000000080f0e7825 */ /* 0x001fe400078e0208 */
[----:B------:R-:W2:Y:S04]  /*01e0*/  LDG.E.64.CONSTANT R12, desc[UR6][R12.64] ;  /* 0x000000060c0c7981 */ /* 0x000ea8000c1e9b00 */
[----:B------:R-:W2:Y:S01]  /*01f0*/  LDG.E.64.CONSTANT R14, desc[UR6][R14.64] ;  /* 0x000000060e0e7981 */ /* 0x000ea2000c1e9b00 */
[----:B------:R-:W-:-:S05]  /*0200*/  IMAD.IADD R25, R22, 0x1, R25 ;  /* 0x0000000116197824 */ /* 0x000fca00078e0219 */
[----:B------:R-:W-:Y:S01]  /*0210*/  ISETP.GE.AND P0, PT, R25, UR4, PT ;  /* 0x0000000419007c0c */ /* 0x000fe2000bf06270 */
[C---:B--2---:R-:W-:Y:S02]  /*0220*/  DMUL R16, R14.reuse, R12 ;  /* 0x0000000c0e107228 */ /* 0x044fe40000000000 */
[----:B------:R-:W-:-:S06]  /*0230*/  DADD R6, R14, R6 ;  /* 0x000000000e067229 */ /* 0x000fcc0000000006 */
[----:B------:R-:W-:Y:S02]  /*0240*/  DFMA R2, R12, R16, R2 ;  /* 0x000000100c02722b */ /* 0x000fe40000000002 */
[----:B------:R-:W-:Y:S02]  /*0250*/  DADD R4, R16, R4 ;  /* 0x0000000010047229 */ /* 0x000fe40000000004 */
[----:B------:R-:W-:Y:S09]  /*0260*/  @!P0 BRA `(.L_x_40) ;  /* 0xfffffffc00d08947 */ /* 0x000ff2000383ffff */
.L_x_39:
[----:B------:R-:W-:Y:S05]  /*0270*/  BSYNC.RECONVERGENT B0 ;  /* 0x0000000000007941 */ /* 0x000fea0003800200 */
.L_x_38:
[----:B------:R-:W-:Y:S01]  /*0280*/  ISETP.GE.U32.AND P0, PT, R22, 0x2, PT ;  /* 0x000000021600780c */ /* 0x000fe20003f06070 */
[----:B------:R-:W-:Y:S01]  /*0290*/  IMAD R9, R18, 0x8, R23 ;  /* 0x0000000812097824 */ /* 0x000fe200078e0217 */
[----:B------:R0:W-:Y:S04]  /*02a0*/  STS.64 [R21], R6 ;  /* 0x0000000615007388 */ /* 0x0001e80000000a00 */
[----:B------:R0:W-:Y:S04]  /*02b0*/  STS.64 [R23], R4 ;  /* 0x0000000417007388 */ /* 0x0001e80000000a00 */
[----:B------:R0:W-:Y:S01]  /*02c0*/  STS.64 [R9], R2 ;  /* 0x0000000209007388 */ /* 0x0001e20000000a00 */
[----:B------:R-:W-:Y:S06]  /*02d0*/  BAR.SYNC.DEFER_BLOCKING 0x0 ;  /* 0x0000000000007b1d */ /* 0x000fec0000010000 */
[----:B------:R-:W-:Y:S05]  /*02e0*/  @!P0 BRA `(.L_x_41) ;  /* 0x0000000000608947 */ /* 0x000fea0003800000 */
.L_x_44:
[----:B0-----:R-:W-:Y:S01]  /*02f0*/  SHF.R.U32.HI R2, RZ, 0x1, R22 ;  /* 0x00000001ff027819 */ /* 0x001fe20000011616 */
[----:B------:R-:W-:Y:S03]  /*0300*/  BSSY.RECONVERGENT B0, `(.L_x_42) ;  /* 0x0000012000007945 */ /* 0x000fe60003800200 */
[----:B------:R-:W-:-:S13]  /*0310*/  ISETP.GE.U32.AND P0, PT, R20, R2, PT ;  /* 0x000000021400720c */ /* 0x000fda0003f06070 */
[----:B------:R-:W-:Y:S05]  /*0320*/  @P0 BRA `(.L_x_43) ;  /* 0x00000000003c0947 */ /* 0x000fea0003800000 */
[----:B------:R-:W-:Y:S01]  /*0330*/  IMAD R3, R2, 0x8, R21 ;  /* 0x0000000802037824 */ /* 0x000fe200078e0215 */
[----:B------:R-:W-:Y:S03]  /*0340*/  LDS.64 R6, [R21] ;  /* 0x0000000015067984 */ /* 0x000fe60000000a00 */
[C---:B------:R-:W-:Y:S01]  /*0350*/  IMAD R15, R18.reuse, 0x8, R3 ;  /* 0x00000008120f7824 */ /* 0x040fe200078e0203 */
[----:B------:R-:W0:Y:S03]  /*0360*/  LDS.64 R4, [R3] ;  /* 0x0000000003047984 */ /* 0x000e260000000a00 */
[----:B------:R-:W-:Y:S01]  /*0370*/  IMAD R8, R18, 0x8, R15 ;  /* 0x0000000812087824 */ /* 0x000fe200078e020f */
[----:B0-----:R-:W-:-:S07]  /*0380*/  DADD R4, R4, R6 ;  /* 0x0000000004047229 */ /* 0x001fce0000000006 */
[----:B------:R-:W-:Y:S04]  /*0390*/  STS.64 [R21], R4 ;  /* 0x0000000415007388 */ /* 0x000fe80000000a00 */
[----:B------:R-:W-:Y:S04]  /*03a0*/  LDS.64 R6, [R15] ;  /* 0x000000000f067984 */ /* 0x000fe80000000a00 */
[----:B------:R-:W0:Y:S02]  /*03b0*/  LDS.64 R10, [R23] ;  /* 0x00000000170a7984 */ /* 0x000e240000000a00 */
[----:B0-----:R-:W-:-:S07]  /*03c0*/  DADD R6, R6, R10 ;  /* 0x0000000006067229 */ /* 0x001fce000000000a */
[----:B------:R-:W-:Y:S04]  /*03d0*/  STS.64 [R23], R6 ;  /* 0x0000000617007388 */ /* 0x000fe80000000a00 */
[----:B------:R-:W-:Y:S04]  /*03e0*/  LDS.64 R10, [R8] ;  /* 0x00000000080a7984 */ /* 0x000fe80000000a00 */
[----:B------:R-:W0:Y:S02]  /*03f0*/  LDS.64 R12, [R9] ;  /* 0x00000000090c7984 */ /* 0x000e240000000a00 */
[----:B0-----:R-:W-:-:S07]  /*0400*/  DADD R10, R10, R12 ;  /* 0x000000000a0a7229 */ /* 0x001fce000000000c */
[----:B------:R0:W-:Y:S04]  /*0410*/  STS.64 [R9], R10 ;  /* 0x0000000a09007388 */ /* 0x0001e80000000a00 */
.L_x_43:
[----:B------:R-:W-:Y:S05]  /*0420*/  BSYNC.RECONVERGENT B0 ;  /* 0x0000000000007941 */ /* 0x000fea0003800200 */
.L_x_42:
[----:B------:R-:W-:Y:S01]  /*0430*/  BAR.SYNC.DEFER_BLOCKING 0x0 ;  /* 0x0000000000007b1d */ /* 0x000fe20000010000 */
[----:B------:R-:W-:Y:S01]  /*0440*/  ISETP.GT.U32.AND P0, PT, R22, 0x3, PT ;  /* 0x000000031600780c */ /* 0x000fe20003f04070 */
[----:B------:R-:W-:-:S12]  /*0450*/  IMAD.MOV.U32 R22, RZ, RZ, R2 ;  /* 0x000000ffff167224 */ /* 0x000fd800078e0002 */
[----:B------:R-:W-:Y:S05]  /*0460*/  @P0 BRA `(.L_x_44) ;  /* 0xfffffffc00a00947 */ /* 0x000fea000383ffff */
.L_x_41:
[----:B------:R-:W-:-:S13]  /*0470*/  ISETP.NE.AND P0, PT, R20, RZ, PT ;  /* 0x000000ff1400720c */ /* 0x000fda0003f05270 */
[----:B------:R-:W-:Y:S05]  /*0480*/  @P0 EXIT ;  /* 0x000000000000094d */ /* 0x000fea0003800000 */
[----:B------:R-:W1:Y:S01]  /*0490*/  S2UR UR5, SR_CgaCtaId ;  /* 0x00000000000579c3 */ /* 0x000e620000008800 */
[----:B------:R-:W-:Y:S01]  /*04a0*/  UMOV UR4, 0x400 ;  /* 0x0000040000047882 */ /* 0x000fe20000000000 */
[C---:B------:R-:W-:Y:S02]  /*04b0*/  IMAD R19, R18.reuse, 0x8, R19 ;  /* 0x0000000812137824 */ /* 0x040fe400078e0213 */
[----:B0-----:R-:W-:Y:S02]  /*04c0*/  IMAD.MOV.U32 R4, RZ, RZ, 0x1 ;  /* 0x00000001ff047424 */ /* 0x001fe400078e00ff */
[----:B------:R-:W-:Y:S01]  /*04d0*/  IMAD R18, R18, 0x8, R19 ;  /* 0x0000000812127824 */ /* 0x000fe200078e0213 */
[----:B------:R-:W-:Y:S01]  /*04e0*/  LDS.64 R2, [R19] ;  /* 0x0000000013027984 */ /* 0x000fe20000000a00 */
[----:B-1----:R-:W-:-:S09]  /*04f0*/  ULEA UR4, UR5, UR4, 0x18 ;  /* 0x0000000405047291 */ /* 0x002fd2000f8ec0ff */
[----:B------:R-:W0:Y:S02]  /*0500*/  LDS.64 R8, [UR4] ;  /* 0x00000004ff087984 */ /* 0x000e240008000a00 */
[----:B------:R-:W0:Y:S02]  /*0510*/  LDCU.64 UR4, c[0x0][0x398] ;  /* 0x00007300ff0477ac */ /* 0x000e240008000a00 */
[----:B0-----:R-:W-:-:S06]  /*0520*/  DMUL R8, R8, UR4 ;  /* 0x0000000408087c28 */ /* 0x001fcc0008000000 */
[----:B------:R-:W0:Y:S02]  /*0530*/  MUFU.RCP64H R5, R9 ;  /* 0x0000000900057308 */ /* 0x000e240000001800 */
[----:B0-----:R-:W-:-:S08]  /*0540*/  DFMA R6, -R8, R4, 1 ;  /* 0x3ff000000806742b */ /* 0x001fd00000000104 */
[----:B------:R-:W-:-:S08]  /*0550*/  DFMA R6, R6, R6, R6 ;  /* 0x000000060606722b */ /* 0x000fd00000000006 */
[----:B------:R-:W-:Y:S02]  /*0560*/  DFMA R6, R4, R6, R4 ;  /* 0x000000060406722b */ /* 0x000fe40000000004 */
[----:B------:R-:W-:-:S06]  /*0570*/  DMUL R4, R2, UR4 ;  /* 0x0000000402047c28 */ /* 0x000fcc0008000000 */
[----:B------:R-:W-:-:S04]  /*0580*/  DFMA R10, -R8, R6, 1 ;  /* 0x3ff00000080a742b */ /* 0x000fc80000000106 */
[----:B------:R-:W-:-:S04]  /*0590*/  FSETP.GEU.AND P1, PT, |R5|, 6.5827683646048100446e-37, PT ;  /* 0x036000000500780b */ /* 0x000fc80003f2e200 */
[----:B------:R-:W-:Y:S01]  /*05a0*/  DFMA R10, R6, R10, R6 ;  /* 0x0000000a060a722b */ /* 0x000fe20000000006 */
[----:B------:R-:W0:Y:S07]  /*05b0*/  LDS.64 R6, [R18] ;  /* 0x0000000012067984 */ /* 0x000e2e0000000a00 */
[----:B------:R-:W-:-:S08]  /*05c0*/  DMUL R2, R4, R10 ;  /* 0x0000000a04027228 */ /* 0x000fd00000000000 */
[----:B------:R-:W-:-:S08]  /*05d0*/  DFMA R12, -R8, R2, R4 ;  /* 0x00000002080c722b */ /* 0x000fd00000000104 */
[----:B------:R-:W-:-:S10]  /*05e0*/  DFMA R2, R10, R12, R2 ;  /* 0x0000000c0a02722b */ /* 0x000fd40000000002 */
[----:B------:R-:W-:-:S05]  /*05f0*/  FFMA R10, RZ, R9, R3 ;  /* 0x00000009ff0a7223 */ /* 0x000fca0000000003 */
[----:B------:R-:W-:Y:S01]  /*0600*/  FSETP.GT.AND P0, PT, |R10|, 1.469367938527859385e-39, PT ;  /* 0x001000000a00780b */ /* 0x000fe20003f04200 */
[----:B0-----:R-:W-:-:S12]  /*0610*/  DMUL R6, R6, UR4 ;  /* 0x0000000406067c28 */ /* 0x001fd80008000000 */
[----:B------:R-:W-:Y:S05]  /*0620*/  @P0 BRA P1, `(.L_x_45) ;  /* 0x0000000000200947 */ /* 0x000fea0000800000 */
[----:B------:R-:W-:Y:S01]  /*0630*/  IMAD.MOV.U32 R14, RZ, RZ, R4 ;  /* 0x000000ffff0e7224 */ /* 0x000fe200078e0004 */
[----:B------:R-:W-:Y:S01]  /*0640*/  MOV R24, 0x690 ;  /* 0x0000069000187802 */ /* 0x000fe20000000f00 */
[----:B------:R-:W-:Y:S02]  /*0650*/  IMAD.MOV.U32 R15, RZ, RZ, R5 ;  /* 0x000000ffff0f7224 */ /* 0x000fe400078e0005 */
[----:B------:R-:W-:Y:S02]  /*0660*/  IMAD.MOV.U32 R10, RZ, RZ, R8 ;  /* 0x000000ffff0a7224 */ /* 0x000fe400078e0008 */
[----:B------:R-:W-:-:S07]  /*0670*/  IMAD.MOV.U32 R11, RZ, RZ, R9 ;  /* 0x000000ffff0b7224 */ /* 0x000fce00078e0009 */
[----:B------:R-:W-:Y:S05]  /*0680*/  CALL.REL.NOINC `($__internal_3_$__cuda_sm20_div_rn_f64_full) ;  /* 0x0000000000907944 */ /* 0x000fea0003c00000 */
[----:B------:R-:W-:Y:S02]  /*0690*/  IMAD.MOV.U32 R2, RZ, RZ, R4 ;  /* 0x000000ffff027224 */ /* 0x000fe400078e0004 */
[----:B------:R-:W-:-:S07]  /*06a0*/  IMAD.MOV.U32 R3, RZ, RZ, R5 ;  /* 0x000000ffff037224 */ /* 0x000fce00078e0005 */
.L_x_45:
[----:B------:R-:W0:Y:S01]  /*06b0*/  MUFU.RCP64H R5, R9 ;  /* 0x0000000900057308 */ /* 0x000e220000001800 */
[----:B------:R-:W-:Y:S01]  /*06c0*/  IMAD.MOV.U32 R4, RZ, RZ, 0x1 ;  /* 0x00000001ff047424 */ /* 0x000fe200078e00ff */
[----:B------:R-:W-:-:S05]  /*06d0*/  FSETP.GEU.AND P1, PT, |R7|, 6.5827683646048100446e-37, PT ;  /* 0x036000000700780b */ /* 0x000fca0003f2e200 */
[----:B0-----:R-:W-:-:S08]  /*06e0*/  DFMA R10, -R8, R4, 1 ;  /* 0x3ff00000080a742b */ /* 0x001fd00000000104 */
[----:B------:R-:W-:-:S08]  /*06f0*/  DFMA R10, R10, R10, R10 ;  /* 0x0000000a0a0a722b */ /* 0x000fd0000000000a */
        /* <DEDUP_REMOVED lines=12> */
[----:B------:R-:W-:Y:S02]  /*07c0*/  IMAD.MOV.U32 R10, RZ, RZ, R8 ;  /* 0x000000ffff0a7224 */ /* 0x000fe400078e0008 */
[----:B------:R-:W-:-:S07]  /*07d0*/  IMAD.MOV.U32 R11, RZ, RZ, R9 ;  /* 0x000000ffff0b7224 */ /* 0x000fce00078e0009 */
[----:B------:R-:W-:Y:S05]  /*07e0*/  CALL.REL.NOINC `($__internal_3_$__cuda_sm20_div_rn_f64_full) ;  /* 0x0000000000387944 */ /* 0x000fea0003c00000 */
.L_x_46:
[----:B------:R-:W0:Y:S01]  /*07f0*/  LDC.64 R6, c[0x0][0x3a0] ;  /* 0x0000e800ff067b82 */ /* 0x000e220000000a00 */
[----:B------:R-:W-:-:S07]  /*0800*/  DFMA R4, -R2, R2, R4 ;  /* 0x000000020204722b */ /* 0x000fce0000000104 */
[----:B------:R-:W1:Y:S01]  /*0810*/  LDC.64 R10, c[0x0][0x3a8] ;  /* 0x0000ea00ff0a7b82 */ /* 0x000e620000000a00 */
[----:B------:R-:W-:-:S06]  /*0820*/  DSETP.GT.AND P0, PT, R4, RZ, PT ;  /* 0x000000ff0400722a */ /* 0x000fcc0003f04000 */
[----:B------:R-:W-:Y:S01]  /*0830*/  FSEL R12, R4, -124.47528839111328125, P0 ;  /* 0xc2f8f359040c7808 */ /* 0x000fe20000000000 */
[----:B------:R-:W2:Y:S01]  /*0840*/  LDC.64 R14, c[0x0][0x3b0] ;  /* 0x0000ec00ff0e7b82 */ /* 0x000ea20000000a00 */
[----:B------:R-:W-:Y:S01]  /*0850*/  FSEL R13, R5, 6.0769443484305323302e-38, P0 ;  /* 0x01a56e1f050d7808 */ /* 0x000fe20000000000 */
[----:B0-----:R-:W-:-:S05]  /*0860*/  IMAD.WIDE.U32 R6, R0, 0x8, R6 ;  /* 0x0000000800067825 */ /* 0x001fca00078e0006 */
[----:B------:R-:W-:Y:S01]  /*0870*/  STG.E.64 desc[UR6][R6.64], R8 ;  /* 0x0000000806007986 */ /* 0x000fe2000c101b06 */
[----:B-1----:R-:W-:-:S05]  /*0880*/  IMAD.WIDE.U32 R10, R0, 0x8, R10 ;  /* 0x00000008000a7825 */ /* 0x002fca00078e000a */
[----:B------:R-:W-:Y:S01]  /*0890*/  STG.E.64 desc[UR6][R10.64], R2 ;  /* 0x000000020a007986 */ /* 0x000fe2000c101b06 */
[----:B--2---:R-:W-:-:S05]  /*08a0*/  IMAD.WIDE.U32 R4, R0, 0x8, R14 ;  /* 0x0000000800047825 */ /* 0x004fca00078e000e */
[----:B------:R-:W-:Y:S01]  /*08b0*/  STG.E.64 desc[UR6][R4.64], R12 ;  /* 0x0000000c04007986 */ /* 0x000fe2000c101b06 */
[----:B------:R-:W-:Y:S05]  /*08c0*/  EXIT ;  /* 0x000000000000794d */ /* 0x000fea0003800000 */
        .weak           $__internal_3_$__cuda_sm20_div_rn_f64_full
        .type           $__internal_3_$__cuda_sm20_div_rn_f64_full,@function
        .size           $__internal_3_$__cuda_sm20_div_rn_f64_full,(.L_x_56 - $__internal_3_$__cuda_sm20_div_rn_f64_full)
$__internal_3_$__cuda_sm20_div_rn_f64_full:
[C---:B------:R-:W-:Y:S01]  /*08d0*/  FSETP.GEU.AND P0, PT, |R11|.reuse, 1.469367938527859385e-39, PT ;  /* 0x001000000b00780b */ /* 0x040fe20003f0e200 */
[----:B------:R-:W-:Y:S01]  /*08e0*/  IMAD.MOV.U32 R18, RZ, RZ, 0x1 ;  /* 0x00000001ff127424 */ /* 0x000fe200078e00ff */
[C---:B------:R-:W-:Y:S01]  /*08f0*/  LOP3.LUT R4, R11.reuse, 0x800fffff, RZ, 0xc0, !PT ;  /* 0x800fffff0b047812 */ /* 0x040fe200078ec0ff */
[----:B------:R-:W-:Y:S01]  /*0900*/  IMAD.MOV.U32 R26, RZ, RZ, 0x1ca00000 ;  /* 0x1ca00000ff1a7424 */ /* 0x000fe200078e00ff */
[----:B------:R-:W-:Y:S02]  /*0910*/  LOP3.LUT R22, R11, 0x7ff00000, RZ, 0xc0, !PT ;  /* 0x7ff000000b167812 */ /* 0x000fe400078ec0ff */
[----:B------:R-:W-:Y:S01]  /*0920*/  LOP3.LUT R5, R4, 0x3ff00000, RZ, 0xfc, !PT ;  /* 0x3ff0000004057812 */ /* 0x000fe200078efcff */
[----:B------:R-:W-:-:S06]  /*0930*/  IMAD.MOV.U32 R4, RZ, RZ, R10 ;  /* 0x000000ffff047224 */ /* 0x000fcc00078e000a */
[----:B------:R-:W-:-:S06]  /*0940*/  @!P0 DMUL R4, R10, 8.98846567431157953865e+307 ;  /* 0x7fe000000a048828 */ /* 0x000fcc0000000000 */
[----:B------:R-:W0:Y:S02]  /*0950*/  MUFU.RCP64H R19, R5 ;  /* 0x0000000500137308 */ /* 0x000e240000001800 */
[----:B0-----:R-:W-:-:S08]  /*0960*/  DFMA R12, R18, -R4, 1 ;  /* 0x3ff00000120c742b */ /* 0x001fd00000000804 */
[----:B------:R-:W-:-:S08]  /*0970*/  DFMA R12, R12, R12, R12 ;  /* 0x0000000c0c0c722b */ /* 0x000fd0000000000c */
[----:B------:R-:W-:Y:S01]  /*0980*/  DFMA R18, R18, R12, R18 ;  /* 0x0000000c1212722b */ /* 0x000fe20000000012 */
[----:B------:R-:W-:Y:S02]  /*0990*/  IMAD.MOV.U32 R13, RZ, RZ, R15 ;  /* 0x000000ffff0d7224 */ /* 0x000fe400078e000f */
[----:B------:R-:W-:-:S03]  /*09a0*/  IMAD.MOV.U32 R12, RZ, RZ, R14 ;  /* 0x000000ffff0c7224 */ /* 0x000fc600078e000e */
[----:B------:R-:W-:Y:S02]  /*09b0*/  LOP3.LUT R25, R13, 0x7ff00000, RZ, 0xc0, !PT ;  /* 0x7ff000000d197812 */ /* 0x000fe400078ec0ff */
[----:B------:R-:W-:Y:S01]  /*09c0*/  DFMA R16, R18, -R4, 1 ;  /* 0x3ff000001210742b */ /* 0x000fe20000000804 */
[----:B------:R-:W-:Y:S01]  /*09d0*/  IMAD.MOV.U32 R14, RZ, RZ, R12 ;  /* 0x000000ffff0e7224 */ /* 0x000fe200078e000c */
[----:B------:R-:W-:Y:S01]  /*09e0*/  ISETP.GE.U32.AND P1, PT, R25, R22, PT ;  /* 0x000000161900720c */ /* 0x000fe20003f26070 */
[----:B------:R-:W-:-:S03]  /*09f0*/  IMAD.MOV.U32 R23, RZ, RZ, R25 ;  /* 0x000000ffff177224 */ /* 0x000fc600078e0019 */
[----:B------:R-:W-:Y:S02]  /*0a00*/  SEL R15, R26, 0x63400000, !P1 ;  /* 0x634000001a0f7807 */ /* 0x000fe40004800000 */
[----:B------:R-:W-:Y:S01]  /*0a10*/  DFMA R16, R18, R16, R18 ;  /* 0x000000101210722b */ /* 0x000fe20000000012 */
[----:B------:R-:W-:Y:S02]  /*0a20*/  FSETP.GEU.AND P1, PT, |R13|, 1.469367938527859385e-39, PT ;  /* 0x001000000d00780b */ /* 0x000fe40003f2e200 */
[----:B------:R-:W-:-:S11]  /*0a30*/  LOP3.LUT R15, R15, 0x800fffff, R13, 0xf8, !PT ;  /* 0x800fffff0f0f7812 */ /* 0x000fd600078ef80d */
[----:B------:R-:W-:Y:S05]  /*0a40*/  @P1 BRA `(.L_x_47) ;  /* 0x0000000000201947 */ /* 0x000fea0003800000 */
[----:B------:R-:W-:-:S04]  /*0a50*/  LOP3.LUT R18, R11, 0x7ff00000, RZ, 0xc0, !PT ;  /* 0x7ff000000b127812 */ /* 0x000fc800078ec0ff */
[----:B------:R-:W-:Y:S01]  /*0a60*/  ISETP.GE.U32.AND P1, PT, R25, R18, PT ;  /* 0x000000121900720c */ /* 0x000fe20003f26070 */
[----:B------:R-:W-:-:S03]  /*0a70*/  IMAD.MOV.U32 R18, RZ, RZ, RZ ;  /* 0x000000ffff127224 */ /* 0x000fc600078e00ff */
[----:B------:R-:W-:-:S04]  /*0a80*/  SEL R19, R26, 0x63400000, !P1 ;  /* 0x634000001a137807 */ /* 0x000fc80004800000 */
[----:B------:R-:W-:-:S04]  /*0a90*/  LOP3.LUT R19, R19, 0x80000000, R13, 0xf8, !PT ;  /* 0x8000000013137812 */ /* 0x000fc800078ef80d */
[----:B------:R-:W-:-:S06]  /*0aa0*/  LOP3.LUT R19, R19, 0x100000, RZ, 0xfc, !PT ;  /* 0x0010000013137812 */ /* 0x000fcc00078efcff */
[----:B------:R-:W-:-:S10]  /*0ab0*/  DFMA R14, R14, 2, -R18 ;  /* 0x400000000e0e782b */ /* 0x000fd40000000812 */
[----:B------:R-:W-:-:S07]  /*0ac0*/  LOP3.LUT R23, R15, 0x7ff00000, RZ, 0xc0, !PT ;  /* 0x7ff000000f177812 */ /* 0x000fce00078ec0ff */
.L_x_47:
[----:B------:R-:W-:Y:S01]  /*0ad0*/  VIADD R27, R23, 0xffffffff ;  /* 0xffffffff171b7836 */ /* 0x000fe20000000000 */
[----:B------:R-:W-:Y:S01]  /*0ae0*/  @!P0 LOP3.LUT R22, R5, 0x7ff00000, RZ, 0xc0, !PT ;  /* 0x7ff0000005168812 */ /* 0x000fe200078ec0ff */
[----:B------:R-:W-:-:S03]  /*0af0*/  DMUL R18, R16, R14 ;  /* 0x0000000e10127228 */ /* 0x000fc60000000000 */
[----:B------:R-:W-:Y:S01]  /*0b00*/  ISETP.GT.U32.AND P0, PT, R27, 0x7feffffe, PT ;  /* 0x7feffffe1b00780c */ /* 0x000fe20003f04070 */
[----:B------:R-:W-:-:S04]  /*0b10*/  VIADD R27, R22, 0xffffffff ;  /* 0xffffffff161b7836 */ /* 0x000fc80000000000 */
[----:B------:R-:W-:Y:S01]  /*0b20*/  DFMA R20, R18, -R4, R14 ;  /* 0x800000041214722b */ /* 0x000fe2000000000e */
[----:B------:R-:W-:-:S07]  /*0b30*/  ISETP.GT.U32.OR P0, PT, R27, 0x7feffffe, P0 ;  /* 0x7feffffe1b00780c */ /* 0x000fce0000704470 */
[----:B------:R-:W-:-:S06]  /*0b40*/  DFMA R20, R16, R20, R18 ;  /* 0x000000141014722b */ /* 0x000fcc0000000012 */
        /* <DEDUP_REMOVED lines=18> */
[----:B------:R-:W-:Y:S01]  /*0c70*/  IMAD.MOV R5, RZ, RZ, -R12 ;  /* 0x000000ffff057224 */ /* 0x000fe200078e0a0c */
[----:B------:R-:W-:Y:S01]  /*0c80*/  DMUL.RP R18, R20, R18 ;  /* 0x0000001214127228 */ /* 0x000fe20000008000 */
[----:B------:R-:W-:-:S06]  /*0c90*/  IMAD.MOV.U32 R4, RZ, RZ, RZ ;  /* 0x000000ffff047224 */ /* 0x000fcc00078e00ff */
[----:B------:R-:W-:-:S03]  /*0ca0*/  DFMA R4, R16, -R4, R20 ;  /* 0x800000041004722b */ /* 0x000fc60000000014 */
[----:B------:R-:W-:-:S03]  /*0cb0*/  LOP3.LUT R11, R19, R11, RZ, 0x3c, !PT ;  /* 0x0000000b130b7212 */ /* 0x000fc600078e3cff */
[----:B------:R-:W-:-:S04]  /*0cc0*/  IADD3 R4, PT, PT, -R12, -0x43300000, RZ ;  /* 0xbcd000000c047810 */ /* 0x000fc80007ffe1ff */
[----:B------:R-:W-:-:S04]  /*0cd0*/  FSETP.NEU.AND P0, PT, |R5|, R4, PT ;  /* 0x000000040500720b */ /* 0x000fc80003f0d200 */
[----:B------:R-:W-:Y:S02]  /*0ce0*/  FSEL R16, R18, R16, !P0 ;  /* 0x0000001012107208 */ /* 0x000fe40004000000 */
[----:B------:R-:W-:Y:S01]  /*0cf0*/  FSEL R17, R11, R17, !P0 ;  /* 0x000000110b117208 */ /* 0x000fe20004000000 */
[----:B------:R-:W-:Y:S06]  /*0d00*/  BRA `(.L_x_49) ;  /* 0x0000000000547947 */ /* 0x000fec0003800000 */
.L_x_48:
        /* <DEDUP_REMOVED lines=13> */
[----:B------:R-:W-:Y:S02]  /*0de0*/  @P0 IMAD.MOV.U32 R16, RZ, RZ, RZ ;  /* 0x000000ffff100224 */ /* 0x000fe400078e00ff */
[----:B------:R-:W-:Y:S01]  /*0df0*/  @P0 IMAD.MOV.U32 R17, RZ, RZ, R4 ;  /* 0x000000ffff110224 */ /* 0x000fe200078e0004 */
[----:B------:R-:W-:Y:S06]  /*0e00*/  BRA `(.L_x_49) ;  /* 0x0000000000147947 */ /* 0x000fec0003800000 */
.L_x_51:
[----:B------:R-:W-:Y:S01]  /*0e10*/  LOP3.LUT R17, R11, 0x80000, RZ, 0xfc, !PT ;  /* 0x000800000b117812 */ /* 0x000fe200078efcff */
[----:B------:R-:W-:Y:S01]  /*0e20*/  IMAD.MOV.U32 R16, RZ, RZ, R10 ;  /* 0x000000ffff107224 */ /* 0x000fe200078e000a */
[----:B------:R-:W-:Y:S06]  /*0e30*/  BRA `(.L_x_49) ;  /* 0x0000000000087947 */ /* 0x000fec0003800000 */
.L_x_50:
[----:B------:R-:W-:Y:S01]  /*0e40*/  LOP3.LUT R17, R13, 0x80000, RZ, 0xfc, !PT ;  /* 0x000800000d117812 */ /* 0x000fe200078efcff */
[----:B------:R-:W-:-:S07]  /*0e50*/  IMAD.MOV.U32 R16, RZ, RZ, R12 ;  /* 0x000000ffff107224 */ /* 0x000fce00078e000c */
.L_x_49:
[----:B------:R-:W-:Y:S02]  /*0e60*/  IMAD.MOV.U32 R25, RZ, RZ, 0x0 ;  /* 0x00000000ff197424 */ /* 0x000fe400078e00ff */
[----:B------:R-:W-:Y:S02]  /*0e70*/  IMAD.MOV.U32 R4, RZ, RZ, R16 ;  /* 0x000000ffff047224 */ /* 0x000fe400078e0010 */
[----:B------:R-:W-:Y:S01]  /*0e80*/  IMAD.MOV.U32 R5, RZ, RZ, R17 ;  /* 0x000000ffff057224 */ /* 0x000fe200078e0011 */
[----:B------:R-:W-:Y:S06]  /*0e90*/  RET.REL.NODEC R24 `(_ZN14implicit_fused14moments_kernelIdEEvPKT_S3_iiS1_PS1_S4_S4_) ;  /* 0xfffffff018587950 */ /* 0x000fec0003c3ffff */
.L_x_52:
        /* <DEDUP_REMOVED lines=14> */
.L_x_56:


//--------------------- .nv.shared._ZN14implicit_fused25build_system_fused_kernelIdEEvPKT_S3_S3_S3_S3_S3_iiS1_S1_S1_S1_PS1_S4_S4_S4_ --------------------------
	.section	.nv.shared._ZN14implicit_fused25build_system_fused_kernelIdEEvPKT_S3_S3_S3_S3_S3_iiS1_S1_S1_S1_PS1_S4_S4_S4_,"aw",@nobits
	.sectionflags	@""
	.align	16
	.zero		1024


//--------------------- .nv.shared.reserved.0     --------------------------
	.section	.nv.shared.reserved.0,"aw",@nobits
	.weak		__nv_reservedSMEM_offset_0_alias
	.size		__nv_reservedSMEM_offset_0_alias, 0, 64
	.other		__nv_reservedSMEM_offset_0_alias,@"STO_CUDA_RESERVED_SHARED STV_DEFAULT"
__nv_reservedSMEM_offset_0_alias:
	.zero		0
	.zero		64


//--------------------- .nv.shared._ZN14implicit_fused14moments_kernelIdEEvPKT_S3_iiS1_PS1_S4_S4_ --------------------------
	.section	.nv.shared._ZN14implicit_fused14moments_kernelIdEEvPKT_S3_iiS1_PS1_S4_S4_,"aw",@nobits
	.sectionflags	@""
	.align	16
	.zero		1024


//--------------------- .nv.constant0._ZN14implicit_fused25build_system_fused_kernelIdEEvPKT_S3_S3_S3_S3_S3_iiS1_S1_S1_S1_PS1_S4_S4_S4_ --------------------------
	.section	.nv.constant0._ZN14implicit_fused25build_system_fused_kernelIdEEvPKT_S3_S3_S3_S3_S3_iiS1_S1_S1_S1_PS1_S4_S4_S4_,"a",@progbits
	.sectionflags	@""
	.align	4
.nv.constant0._ZN14implicit_fused25build_system_fused_kernelIdEEvPKT_S3_S3_S3_S3_S3_iiS1_S1_S1_S1_PS1_S4_S4_S4_:
	.zero		1016


//--------------------- .nv.constant0._ZN14implicit_fused14moments_kernelIdEEvPKT_S3_iiS1_PS1_S4_S4_ --------------------------
	.section	.nv.constant0._ZN14implicit_fused14moments_kernelIdEEvPKT_S3_iiS1_PS1_S4_S4_,"a",@progbits
	.sectionflags	@""
	.align	4
.nv.constant0._ZN14implicit_fused14moments_kernelIdEEvPKT_S3_iiS1_PS1_S4_S4_:
	.zero		952


//--------------------- SYMBOLS --------------------------

	.type		.nv.reservedSmem.offset0,@object
	.size		.nv.reservedSmem.offset0,0x4
	.type		.nv.reservedSmem.cap,@object
	.size		.nv.reservedSmem.cap,0x4
